	.target	sm_90a

	.elftype	@"ET_EXEC"


//--------------------- .note.nv.tkinfo           --------------------------
	.section	.note.nv.tkinfo,"",@"SHT_NOTE"
	.sectionflags	@"SHF_NOTE_NV_TKINFO"
	.tkinfo
        /*0018*/ 	.word	0x00000002
        /*0030*/ 	.string	""
        /*0030*/ 	.string	"ptxas"
        /*0030*/ 	.string	"Cuda compilation tools, release 13.0, V13.0.88"
        /*0030*/ 	.string	"Build cuda_13.0.r13.0/compiler.36424714_0"
        /*0030*/ 	.string	"-arch sm_90a -m 64 "



//--------------------- .note.nv.cuinfo           --------------------------
	.section	.note.nv.cuinfo,"",@"SHT_NOTE"
	.sectionflags	@"SHF_NOTE_NV_CUINFO"
        /*0018*/ 	.short	0x0002
        /*001a*/ 	.short	0x005a
        /*001c*/ 	.short	0x0082
	.zero		2


//--------------------- .nv.info                  --------------------------
	.section	.nv.info,"",@"SHT_CUDA_INFO"
	.align	4


	//----- nvinfo : EIATTR_REGCOUNT
	.align		4
        /*0000*/ 	.byte	0x04, 0x2f
        /*0002*/ 	.short	(.L_15 - .L_14)
	.align		4
.L_14:
        /*0004*/ 	.word	index@(_ZN7cutlass13device_kernelINS_4gemm6kernel13GemmUniversalIN4cute5tupleIJiiiiEEENS1_10collective13CollectiveMmaINS1_34MainloopSm90TmaGmmaWarpSpecializedILi5ENS5_IJNS4_1CILi1EEESB_SB_EEENS1_32KernelTmaWarpSpecializedPingpongEEENS5_IJNSA_ILi64EEENSA_ILi256EEENSA_ILi32EEEEEENS_6half_tENS5_IJlSB_lEEESJ_SK_NS4_8TiledMMAINS4_8MMA_AtomIJNS4_4SM904GMMA26MMA_64x256x16_F32F16F16_SSILNSO_5MajorE0ELSQ_0ELNSO_7ScaleInE1ELSR_1EEEEEENS4_6LayoutISC_NS5_IJNSA_ILi0EEESV_SV_EEEEENS5_IJNS4_10UnderscoreESY_SY_EEEEENS4_13SM90_TMA_LOADENS4_14ComposedLayoutINS4_7SwizzleILi2ELi4ELi3EEENS4_18smem_ptr_flag_bitsILi16EEENSU_INS5_IJNSA_ILi8EEESH_EEENS5_IJSH_SB_EEEEEEEvNS4_8identityES11_S1B_vS1C_EENS_8epilogue10collective6detail29Sm90TmaWarpSpecializedAdapterINS1F_15DefaultEpilogueISJ_SK_SK_NS1E_6thread17LinearCombinationISJ_Li1EffLNS1J_9ScaleType4KindE0ELNS_15FloatRoundStyleE2ESJ_EENS1_15EpilogueDefaultEEEEEvvEEEEvNT_6ParamsE)
        /*0008*/ 	.word	0x000000a8


	//----- nvinfo : EIATTR_FRAME_SIZE
	.align		4
.L_15:
        /*000c*/ 	.byte	0x04, 0x11
        /*000e*/ 	.short	(.L_17 - .L_16)
	.align		4
.L_16:
        /*0010*/ 	.word	index@(_ZN7cutlass13device_kernelINS_4gemm6kernel13GemmUniversalIN4cute5tupleIJiiiiEEENS1_10collective13CollectiveMmaINS1_34MainloopSm90TmaGmmaWarpSpecializedILi5ENS5_IJNS4_1CILi1EEESB_SB_EEENS1_32KernelTmaWarpSpecializedPingpongEEENS5_IJNSA_ILi64EEENSA_ILi256EEENSA_ILi32EEEEEENS_6half_tENS5_IJlSB_lEEESJ_SK_NS4_8TiledMMAINS4_8MMA_AtomIJNS4_4SM904GMMA26MMA_64x256x16_F32F16F16_SSILNSO_5MajorE0ELSQ_0ELNSO_7ScaleInE1ELSR_1EEEEEENS4_6LayoutISC_NS5_IJNSA_ILi0EEESV_SV_EEEEENS5_IJNS4_10UnderscoreESY_SY_EEEEENS4_13SM90_TMA_LOADENS4_14ComposedLayoutINS4_7SwizzleILi2ELi4ELi3EEENS4_18smem_ptr_flag_bitsILi16EEENSU_INS5_IJNSA_ILi8EEESH_EEENS5_IJSH_SB_EEEEEEEvNS4_8identityES11_S1B_vS1C_EENS_8epilogue10collective6detail29Sm90TmaWarpSpecializedAdapterINS1F_15DefaultEpilogueISJ_SK_SK_NS1E_6thread17LinearCombinationISJ_Li1EffLNS1J_9ScaleType4KindE0ELNS_15FloatRoundStyleE2ESJ_EENS1_15EpilogueDefaultEEEEEvvEEEEvNT_6ParamsE)
        /*0014*/ 	.word	0x00000008


	//----- nvinfo : EIATTR_MIN_STACK_SIZE
	.align		4
.L_17:
        /*0018*/ 	.byte	0x04, 0x12
        /*001a*/ 	.short	(.L_19 - .L_18)
	.align		4
.L_18:
        /*001c*/ 	.word	index@(_ZN7cutlass13device_kernelINS_4gemm6kernel13GemmUniversalIN4cute5tupleIJiiiiEEENS1_10collective13CollectiveMmaINS1_34MainloopSm90TmaGmmaWarpSpecializedILi5ENS5_IJNS4_1CILi1EEESB_SB_EEENS1_32KernelTmaWarpSpecializedPingpongEEENS5_IJNSA_ILi64EEENSA_ILi256EEENSA_ILi32EEEEEENS_6half_tENS5_IJlSB_lEEESJ_SK_NS4_8TiledMMAINS4_8MMA_AtomIJNS4_4SM904GMMA26MMA_64x256x16_F32F16F16_SSILNSO_5MajorE0ELSQ_0ELNSO_7ScaleInE1ELSR_1EEEEEENS4_6LayoutISC_NS5_IJNSA_ILi0EEESV_SV_EEEEENS5_IJNS4_10UnderscoreESY_SY_EEEEENS4_13SM90_TMA_LOADENS4_14ComposedLayoutINS4_7SwizzleILi2ELi4ELi3EEENS4_18smem_ptr_flag_bitsILi16EEENSU_INS5_IJNSA_ILi8EEESH_EEENS5_IJSH_SB_EEEEEEEvNS4_8identityES11_S1B_vS1C_EENS_8epilogue10collective6detail29Sm90TmaWarpSpecializedAdapterINS1F_15DefaultEpilogueISJ_SK_SK_NS1E_6thread17LinearCombinationISJ_Li1EffLNS1J_9ScaleType4KindE0ELNS_15FloatRoundStyleE2ESJ_EENS1_15EpilogueDefaultEEEEEvvEEEEvNT_6ParamsE)
        /*0020*/ 	.word	0x00000008
.L_19:


//--------------------- .nv.compat                --------------------------
	.section	.nv.compat,"",@"SHT_CUDA_COMPAT_INFO"
	.align	4
        /*0000*/ 	.byte	0x02, 0x09, 0x01, 0x00, 0x02, 0x02, 0x04, 0x00, 0x02, 0x05, 0x05, 0x00, 0x03, 0x07, 0x01, 0x01
        /*0010*/ 	.byte	0x02, 0x03, 0x01, 0x00, 0x02, 0x06, 0x01, 0x00, 0x04, 0x0b, 0x08, 0x00, 0x00, 0x00, 0x00, 0x00
        /*0020*/ 	.byte	0x00, 0x00, 0x00, 0x00


//--------------------- .nv.info._ZN7cutlass13device_kernelINS_4gemm6kernel13GemmUniversalIN4cute5tupleIJiiiiEEENS1_10collective13CollectiveMmaINS1_34MainloopSm90TmaGmmaWarpSpecializedILi5ENS5_IJNS4_1CILi1EEESB_SB_EEENS1_32KernelTmaWarpSpecializedPingpongEEENS5_IJNSA_ILi64EEENSA_ILi256EEENSA_ILi32EEEEEENS_6half_tENS5_IJlSB_lEEESJ_SK_NS4_8TiledMMAINS4_8MMA_AtomIJNS4_4SM904GMMA26MMA_64x256x16_F32F16F16_SSILNSO_5MajorE0ELSQ_0ELNSO_7ScaleInE1ELSR_1EEEEEENS4_6LayoutISC_NS5_IJNSA_ILi0EEESV_SV_EEEEENS5_IJNS4_10UnderscoreESY_SY_EEEEENS4_13SM90_TMA_LOADENS4_14ComposedLayoutINS4_7SwizzleILi2ELi4ELi3EEENS4_18smem_ptr_flag_bitsILi16EEENSU_INS5_IJNSA_ILi8EEESH_EEENS5_IJSH_SB_EEEEEEEvNS4_8identityES11_S1B_vS1C_EENS_8epilogue10collective6detail29Sm90TmaWarpSpecializedAdapterINS1F_15DefaultEpilogueISJ_SK_SK_NS1E_6thread17LinearCombinationISJ_Li1EffLNS1J_9ScaleType4KindE0ELNS_15FloatRoundStyleE2ESJ_EENS1_15EpilogueDefaultEEEEEvvEEEEvNT_6ParamsE --------------------------
	.section	.nv.info._ZN7cutlass13device_kernelINS_4gemm6kernel13GemmUniversalIN4cute5tupleIJiiiiEEENS1_10collective13CollectiveMmaINS1_34MainloopSm90TmaGmmaWarpSpecializedILi5ENS5_IJNS4_1CILi1EEESB_SB_EEENS1_32KernelTmaWarpSpecializedPingpongEEENS5_IJNSA_ILi64EEENSA_ILi256EEENSA_ILi32EEEEEENS_6half_tENS5_IJlSB_lEEESJ_SK_NS4_8TiledMMAINS4_8MMA_AtomIJNS4_4SM904GMMA26MMA_64x256x16_F32F16F16_SSILNSO_5MajorE0ELSQ_0ELNSO_7ScaleInE1ELSR_1EEEEEENS4_6LayoutISC_NS5_IJNSA_ILi0EEESV_SV_EEEEENS5_IJNS4_10UnderscoreESY_SY_EEEEENS4_13SM90_TMA_LOADENS4_14ComposedLayoutINS4_7SwizzleILi2ELi4ELi3EEENS4_18smem_ptr_flag_bitsILi16EEENSU_INS5_IJNSA_ILi8EEESH_EEENS5_IJSH_SB_EEEEEEEvNS4_8identityES11_S1B_vS1C_EENS_8epilogue10collective6detail29Sm90TmaWarpSpecializedAdapterINS1F_15DefaultEpilogueISJ_SK_SK_NS1E_6thread17LinearCombinationISJ_Li1EffLNS1J_9ScaleType4KindE0ELNS_15FloatRoundStyleE2ESJ_EENS1_15EpilogueDefaultEEEEEvvEEEEvNT_6ParamsE,"",@"SHT_CUDA_INFO"
	.sectionflags	@""
	.align	4


	//----- nvinfo : EIATTR_CUDA_API_VERSION
	.align		4
        /*0000*/ 	.byte	0x04, 0x37
        /*0002*/ 	.short	(.L_21 - .L_20)
.L_20:
        /*0004*/ 	.word	0x00000082


	//----- nvinfo : EIATTR_KPARAM_INFO
	.align		4
.L_21:
        /*0008*/ 	.byte	0x04, 0x17
        /*000a*/ 	.short	(.L_23 - .L_22)
.L_22:
        /*000c*/ 	.word	0x00000000
        /*0010*/ 	.short	0x0000
        /*0012*/ 	.short	0x0070
        /*0014*/ 	.byte	0x00, 0xf0, 0x01, 0x10


	//----- nvinfo : EIATTR_SPARSE_MMA_MASK
	.align		4
.L_23:
        /*0018*/ 	.byte	0x03, 0x50
        /*001a*/ 	.short	0x0000


	//----- nvinfo : EIATTR_MAXREG_COUNT
	.align		4
        /*001c*/ 	.byte	0x03, 0x1b
        /*001e*/ 	.short	0x00a8


	//----- nvinfo : EIATTR_NUM_BARRIERS
	.align		4
        /*0020*/ 	.byte	0x02, 0x4c
        /*0022*/ 	.byte	0x01
	.zero		1


	//----- nvinfo : EIATTR_EXTERNS
	.align		4
        /*0024*/ 	.byte	0x04, 0x0f
        /*0026*/ 	.short	(.L_25 - .L_24)


	//   ....[0]....
	.align		4
.L_24:
        /*0028*/ 	.word	index@(__assertfail)


	//----- nvinfo : EIATTR_ANNOTATIONS
	.align		4
.L_25:
        /*002c*/ 	.byte	0x04, 0x55
        /*002e*/ 	.short	(.L_27 - .L_26)


	//   ....[0]....
.L_26:
        /*0030*/ 	.word	0x00000001
        /*0034*/ 	.byte	0xf0, 0x0a, 0x00, 0x00, 0x01, 0x00, 0x00, 0x00, 0xa0, 0x9a, 0x00, 0x00, 0x01, 0x00, 0x00, 0x00
        /*0044*/ 	.byte	0xb0, 0xa6, 0x00, 0x00


	//----- nvinfo : EIATTR_MERCURY_ISA_VERSION
	.align		4
.L_27:
        /*0048*/ 	.byte	0x03, 0x5f
        /*004a*/ 	.short	0x0101


	//----- nvinfo : EIATTR_INT_WARP_WIDE_INSTR_OFFSETS
	.align		4
        /*004c*/ 	.byte	0x04, 0x31
        /*004e*/ 	.short	(.L_29 - .L_28)


	//   ....[0]....
.L_28:
        /*0050*/ 	.word	0x00000400


	//   ....[1]....
        /*0054*/ 	.word	0x00000420


	//   ....[2]....
        /*0058*/ 	.word	0x000004a0


	//   ....[3]....
        /*005c*/ 	.word	0x000004b0


	//   ....[4]....
        /*0060*/ 	.word	0x000004c0


	//   ....[5]....
        /*0064*/ 	.word	0x000004e0


	//   ....[6]....
        /*0068*/ 	.word	0x00000570


	//   ....[7]....
        /*006c*/ 	.word	0x00000590


	//----- nvinfo : EIATTR_COOP_GROUP_MASK_REGIDS
	.align		4
.L_29:
        /*0070*/ 	.byte	0x04, 0x29
        /*0072*/ 	.short	(.L_31 - .L_30)


	//   ....[0]....
.L_30:
        /*0074*/ 	.word	0xffffffff


	//   ....[1]....
        /*0078*/ 	.word	0xffffffff


	//   ....[2]....
        /*007c*/ 	.word	0xffffffff


	//   ....[3]....
        /*0080*/ 	.word	0xffffffff


	//   ....[4]....
        /*0084*/ 	.word	0xffffffff


	//   ....[5]....
        /*0088*/ 	.word	0xffffffff


	//----- nvinfo : EIATTR_COOP_GROUP_INSTR_OFFSETS
	.align		4
.L_31:
        /*008c*/ 	.byte	0x04, 0x28
        /*008e*/ 	.short	(.L_33 - .L_32)


	//   ....[0]....
.L_32:
        /*0090*/ 	.word	0x00000070


	//   ....[1]....
        /*0094*/ 	.word	0x00000080


	//   ....[2]....
        /*0098*/ 	.word	0x00000140


	//   ....[3]....
        /*009c*/ 	.word	0x000002f0


	//   ....[4]....
        /*00a0*/ 	.word	0x00000330


	//   ....[5]....
        /*00a4*/ 	.word	0x00000380


	//----- nvinfo : EIATTR_REG_RECONFIG
	.align		4
.L_33:
        /*00a8*/ 	.byte	0x01, 0x54
	.zero		2


	//----- nvinfo : EIATTR_SYSCALL_OFFSETS
	.align		4
        /*00ac*/ 	.byte	0x04, 0x46
        /*00ae*/ 	.short	(.L_35 - .L_34)


	//   ....[0]....
.L_34:
        /*00b0*/ 	.word	0x000015a0


	//----- nvinfo : EIATTR_MBARRIER_INSTR_OFFSETS
	.align		4
.L_35:
        /*00b4*/ 	.byte	0x04, 0x39
        /*00b6*/ 	.short	(.L_37 - .L_36)


	//   ....[0]....
.L_36:
        /*00b8*/ 	.word	0x00000240
        /*00bc*/ 	.word	0x000000ff
        /*00c0*/ 	.word	0x00000000
        /*00c4*/ 	.short	0x0100
        /*00c6*/ 	.byte	0x08
	.zero		1


	//   ....[1]....
        /*00c8*/ 	.word	0x00000250
        /*00cc*/ 	.word	0x000000ff
        /*00d0*/ 	.word	0x00000028
        /*00d4*/ 	.short	0x0100
        /*00d6*/ 	.byte	0x08
	.zero		1


	//   ....[2]....
        /*00d8*/ 	.word	0x00000260
        /*00dc*/ 	.word	0x000000ff
        /*00e0*/ 	.word	0x00000008
        /*00e4*/ 	.short	0x0100
        /*00e6*/ 	.byte	0x08
	.zero		1


	//   ....[3]....
        /*00e8*/ 	.word	0x00000270
        /*00ec*/ 	.word	0x000000ff
        /*00f0*/ 	.word	0x00000030
        /*00f4*/ 	.short	0x0100
        /*00f6*/ 	.byte	0x08
	.zero		1


	//   ....[4]....
        /*00f8*/ 	.word	0x00000280
        /*00fc*/ 	.word	0x000000ff
        /*0100*/ 	.word	0x00000010
        /*0104*/ 	.short	0x0100
        /*0106*/ 	.byte	0x08
	.zero		1


	//   ....[5]....
        /*0108*/ 	.word	0x00000290
        /*010c*/ 	.word	0x000000ff
        /*0110*/ 	.word	0x00000038
        /*0114*/ 	.short	0x0100
        /*0116*/ 	.byte	0x08
	.zero		1


	//   ....[6]....
        /*0118*/ 	.word	0x000002a0
        /*011c*/ 	.word	0x000000ff
        /*0120*/ 	.word	0x00000018
        /*0124*/ 	.short	0x0100
        /*0126*/ 	.byte	0x08
	.zero		1


	//   ....[7]....
        /*0128*/ 	.word	0x000002b0
        /*012c*/ 	.word	0x000000ff
        /*0130*/ 	.word	0x00000040
        /*0134*/ 	.short	0x0100
        /*0136*/ 	.byte	0x08
	.zero		1


	//   ....[8]....
        /*0138*/ 	.word	0x000002c0
        /*013c*/ 	.word	0x000000ff
        /*0140*/ 	.word	0x00000020
        /*0144*/ 	.short	0x0100
        /*0146*/ 	.byte	0x08
	.zero		1


	//   ....[9]....
        /*0148*/ 	.word	0x000002d0
        /*014c*/ 	.word	0x000000ff
        /*0150*/ 	.word	0x00000048
        /*0154*/ 	.short	0x0100
        /*0156*/ 	.byte	0x08
	.zero		1


	//   ....[10]....
        /*0158*/ 	.word	0x000005d0
        /*015c*/ 	.word	0x000000ff
        /*0160*/ 	.word	0x00000080
        /*0164*/ 	.short	0x0100
        /*0166*/ 	.byte	0x08
	.zero		1


	//   ....[11]....
        /*0168*/ 	.word	0x00000640
        /*016c*/ 	.word	0x000000ff
        /*0170*/ 	.word	0x00000088
        /*0174*/ 	.short	0x0100
        /*0176*/ 	.byte	0x08
	.zero		1


	//   ....[12]....
        /*0178*/ 	.word	0x00000660
        /*017c*/ 	.word	0x000000ff
        /*0180*/ 	.word	0x00000060
        /*0184*/ 	.short	0x0100
        /*0186*/ 	.byte	0x09
	.zero		1


	//   ....[13]....
        /*0188*/ 	.word	0x00000670
        /*018c*/ 	.word	0x000000ff
        /*0190*/ 	.word	0x00000068
        /*0194*/ 	.short	0x0100
        /*0196*/ 	.byte	0x09
	.zero		1


	//   ....[14]....
        /*0198*/ 	.word	0x00000680
        /*019c*/ 	.word	0x000000ff
        /*01a0*/ 	.word	0x00000070
        /*01a4*/ 	.short	0x0100
        /*01a6*/ 	.byte	0x09
	.zero		1


	//   ....[15]....
        /*01a8*/ 	.word	0x00000690
        /*01ac*/ 	.word	0x000000ff
        /*01b0*/ 	.word	0x00000078
        /*01b4*/ 	.short	0x0100
        /*01b6*/ 	.byte	0x09
	.zero		1


	//   ....[16]....
        /*01b8*/ 	.word	0x00001480
        /*01bc*/ 	.word	0x0000009d
        /*01c0*/ 	.word	0x00000000
        /*01c4*/ 	.short	0x010a
        /*01c6*/ 	.byte	0x2a
	.zero		1


	//   ....[17]....
        /*01c8*/ 	.word	0x00001620
        /*01cc*/ 	.word	0x00000003
        /*01d0*/ 	.word	0x00000000
        /*01d4*/ 	.short	0x010a
        /*01d6*/ 	.byte	0x3f
	.zero		1


	//   ....[18]....
        /*01d8*/ 	.word	0x00001680
        /*01dc*/ 	.word	0x00000003
        /*01e0*/ 	.word	0x00000000
        /*01e4*/ 	.short	0x010a
        /*01e6*/ 	.byte	0x3f
	.zero		1


	//   ....[19]....
        /*01e8*/ 	.word	0x000018f0
        /*01ec*/ 	.word	0x000000ff
        /*01f0*/ 	.word	0x00000000
        /*01f4*/ 	.short	0x010a
        /*01f6*/ 	.byte	0x04
	.zero		1


	//   ....[20]....
        /*01f8*/ 	.word	0x00001930
        /*01fc*/ 	.word	0x000000ff
        /*0200*/ 	.word	0x00000000
        /*0204*/ 	.short	0x010a
        /*0206*/ 	.byte	0x04
	.zero		1


	//   ....[21]....
        /*0208*/ 	.word	0x00001aa0
        /*020c*/ 	.word	0x000000ff
        /*0210*/ 	.word	0x00000000
        /*0214*/ 	.short	0x0101
        /*0216*/ 	.byte	0x04
	.zero		1


	//   ....[22]....
        /*0218*/ 	.word	0x00001b90
        /*021c*/ 	.word	0x0000009e
        /*0220*/ 	.word	0x00000000
        /*0224*/ 	.short	0x0101
        /*0226*/ 	.byte	0x2d
	.zero		1


	//   ....[23]....
        /*0228*/ 	.word	0x00001c60
        /*022c*/ 	.word	0x000000ff
        /*0230*/ 	.word	0x00000000
        /*0234*/ 	.short	0x0101
        /*0236*/ 	.byte	0x06
	.zero		1


	//   ....[24]....
        /*0238*/ 	.word	0x00001d10
        /*023c*/ 	.word	0x0000009d
        /*0240*/ 	.word	0x00000010
        /*0244*/ 	.short	0x010a
        /*0246*/ 	.byte	0x2a
	.zero		1


	//   ....[25]....
        /*0248*/ 	.word	0x00009ac0
        /*024c*/ 	.word	0x000000a0
        /*0250*/ 	.word	0x00000000
        /*0254*/ 	.short	0x0101
        /*0256*/ 	.byte	0x2d
	.zero		1


	//   ....[26]....
        /*0258*/ 	.word	0x0000a420
        /*025c*/ 	.word	0x0000000a
        /*0260*/ 	.word	0x00000028
        /*0264*/ 	.short	0x010a
        /*0266*/ 	.byte	0x3f
	.zero		1


	//   ....[27]....
        /*0268*/ 	.word	0x0000a7c0
        /*026c*/ 	.word	0x00000005
        /*0270*/ 	.word	0x00000088
        /*0274*/ 	.short	0x0101
        /*0276*/ 	.byte	0x3f
	.zero		1


	//   ....[28]....
        /*0278*/ 	.word	0x0000af40
        /*027c*/ 	.word	0x00000009
        /*0280*/ 	.word	0x00000000
        /*0284*/ 	.short	0x010a
        /*0286*/ 	.byte	0x3f
	.zero		1


	//   ....[29]....
        /*0288*/ 	.word	0x0000afc0
        /*028c*/ 	.word	0x00000008
        /*0290*/ 	.word	0x00000000
        /*0294*/ 	.short	0x010a
        /*0296*/ 	.byte	0x3f
	.zero		1


	//   ....[30]....
        /*0298*/ 	.word	0x0000b050
        /*029c*/ 	.word	0x00000009
        /*02a0*/ 	.word	0x00000000
        /*02a4*/ 	.short	0x010a
        /*02a6*/ 	.byte	0x3f
	.zero		1


	//   ....[31]....
        /*02a8*/ 	.word	0x0000b0e0
        /*02ac*/ 	.word	0x00000006
        /*02b0*/ 	.word	0x00000000
        /*02b4*/ 	.short	0x010a
        /*02b6*/ 	.byte	0x3f
	.zero		1


	//   ....[32]....
        /*02b8*/ 	.word	0x0000b170
        /*02bc*/ 	.word	0x00000003
        /*02c0*/ 	.word	0x00000000
        /*02c4*/ 	.short	0x010a
        /*02c6*/ 	.byte	0x3f
	.zero		1


	//   ....[33]....
        /*02c8*/ 	.word	0x0000b1d0
        /*02cc*/ 	.word	0x0000009f
        /*02d0*/ 	.word	0x00000000
        /*02d4*/ 	.short	0x010a
        /*02d6*/ 	.byte	0x3f
	.zero		1


	//   ....[34]....
        /*02d8*/ 	.word	0x0000b220
        /*02dc*/ 	.word	0x00000003
        /*02e0*/ 	.word	0x00000000
        /*02e4*/ 	.short	0x010a
        /*02e6*/ 	.byte	0x3f
	.zero		1


	//   ....[35]....
        /*02e8*/ 	.word	0x0000b280
        /*02ec*/ 	.word	0x00000004
        /*02f0*/ 	.word	0x00000000
        /*02f4*/ 	.short	0x010a
        /*02f6*/ 	.byte	0x3f
	.zero		1


	//   ....[36]....
        /*02f8*/ 	.word	0x0000b2d0
        /*02fc*/ 	.word	0x0000009f
        /*0300*/ 	.word	0x00000010
        /*0304*/ 	.short	0x010a
        /*0306*/ 	.byte	0x3f
	.zero		1


	//   ....[37]....
        /*0308*/ 	.word	0x0000b3a0
        /*030c*/ 	.word	0x0000000a
        /*0310*/ 	.word	0x00000028
        /*0314*/ 	.short	0x010a
        /*0316*/ 	.byte	0x3f
	.zero		1


	//   ....[38]....
        /*0318*/ 	.word	0x0000b470
        /*031c*/ 	.word	0x00000009
        /*0320*/ 	.word	0x00000000
        /*0324*/ 	.short	0x010a
        /*0326*/ 	.byte	0x3f
	.zero		1


	//   ....[39]....
        /*0328*/ 	.word	0x0000b4c0
        /*032c*/ 	.word	0x00000008
        /*0330*/ 	.word	0x00000000
        /*0334*/ 	.short	0x010a
        /*0336*/ 	.byte	0x3f
	.zero		1


	//   ....[40]....
        /*0338*/ 	.word	0x0000b510
        /*033c*/ 	.word	0x00000009
        /*0340*/ 	.word	0x00000000
        /*0344*/ 	.short	0x010a
        /*0346*/ 	.byte	0x3f
	.zero		1


	//   ....[41]....
        /*0348*/ 	.word	0x0000b560
        /*034c*/ 	.word	0x00000006
        /*0350*/ 	.word	0x00000000
        /*0354*/ 	.short	0x010a
        /*0356*/ 	.byte	0x3f
	.zero		1


	//----- nvinfo : EIATTR_NUM_MBARRIERS
	.align		4
.L_37:
        /*0358*/ 	.byte	0x03, 0x38
        /*035a*/ 	.short	0x0010


	//----- nvinfo : EIATTR_EXIT_INSTR_OFFSETS
	.align		4
        /*035c*/ 	.byte	0x04, 0x1c
        /*035e*/ 	.short	(.L_39 - .L_38)


	//   ....[0]....
.L_38:
        /*0360*/ 	.word	0x000011a0


	//   ....[1]....
        /*0364*/ 	.word	0x00001200


	//   ....[2]....
        /*0368*/ 	.word	0x0000a150


	//   ....[3]....
        /*036c*/ 	.word	0x0000a180


	//   ....[4]....
        /*0370*/ 	.word	0x0000b1c0


	//----- nvinfo : EIATTR_MAX_THREADS
	.align		4
.L_39:
        /*0374*/ 	.byte	0x04, 0x05
        /*0376*/ 	.short	(.L_41 - .L_40)
.L_40:
        /*0378*/ 	.word	0x00000180
        /*037c*/ 	.word	0x00000001
        /*0380*/ 	.word	0x00000001


	//----- nvinfo : EIATTR_CRS_STACK_SIZE
	.align		4
.L_41:
        /*0384*/ 	.byte	0x04, 0x1e
        /*0386*/ 	.short	(.L_43 - .L_42)
.L_42:
        /*0388*/ 	.word	0x00000000


	//----- nvinfo : EIATTR_CBANK_PARAM_SIZE
	.align		4
.L_43:
        /*038c*/ 	.byte	0x03, 0x19
        /*038e*/ 	.short	0x0470


	//----- nvinfo : EIATTR_PARAM_CBANK
	.align		4
        /*0390*/ 	.byte	0x04, 0x0a
        /*0392*/ 	.short	(.L_45 - .L_44)
	.align		4
.L_44:
        /*0394*/ 	.word	index@(.nv.constant0._ZN7cutlass13device_kernelINS_4gemm6kernel13GemmUniversalIN4cute5tupleIJiiiiEEENS1_10collective13CollectiveMmaINS1_34MainloopSm90TmaGmmaWarpSpecializedILi5ENS5_IJNS4_1CILi1EEESB_SB_EEENS1_32KernelTmaWarpSpecializedPingpongEEENS5_IJNSA_ILi64EEENSA_ILi256EEENSA_ILi32EEEEEENS_6half_tENS5_IJlSB_lEEESJ_SK_NS4_8TiledMMAINS4_8MMA_AtomIJNS4_4SM904GMMA26MMA_64x256x16_F32F16F16_SSILNSO_5MajorE0ELSQ_0ELNSO_7ScaleInE1ELSR_1EEEEEENS4_6LayoutISC_NS5_IJNSA_ILi0EEESV_SV_EEEEENS5_IJNS4_10UnderscoreESY_SY_EEEEENS4_13SM90_TMA_LOADENS4_14ComposedLayoutINS4_7SwizzleILi2ELi4ELi3EEENS4_18smem_ptr_flag_bitsILi16EEENSU_INS5_IJNSA_ILi8EEESH_EEENS5_IJSH_SB_EEEEEEEvNS4_8identityES11_S1B_vS1C_EENS_8epilogue10collective6detail29Sm90TmaWarpSpecializedAdapterINS1F_15DefaultEpilogueISJ_SK_SK_NS1E_6thread17LinearCombinationISJ_Li1EffLNS1J_9ScaleType4KindE0ELNS_15FloatRoundStyleE2ESJ_EENS1_15EpilogueDefaultEEEEEvvEEEEvNT_6ParamsE)
        /*0398*/ 	.short	0x0210
        /*039a*/ 	.short	0x0470


	//----- nvinfo : EIATTR_SW_WAR
	.align		4
.L_45:
        /*039c*/ 	.byte	0x04, 0x36
        /*039e*/ 	.short	(.L_47 - .L_46)
.L_46:
        /*03a0*/ 	.word	0x00000008
.L_47:


//--------------------- .nv.callgraph             --------------------------
	.section	.nv.callgraph,"",@"SHT_CUDA_CALLGRAPH"
	.align	4
	.sectionentsize	8
	.align		4
        /*0000*/ 	.word	0x00000000
	.align		4
        /*0004*/ 	.word	0xffffffff
	.align		4
        /*0008*/ 	.word	index@(_ZN7cutlass13device_kernelINS_4gemm6kernel13GemmUniversalIN4cute5tupleIJiiiiEEENS1_10collective13CollectiveMmaINS1_34MainloopSm90TmaGmmaWarpSpecializedILi5ENS5_IJNS4_1CILi1EEESB_SB_EEENS1_32KernelTmaWarpSpecializedPingpongEEENS5_IJNSA_ILi64EEENSA_ILi256EEENSA_ILi32EEEEEENS_6half_tENS5_IJlSB_lEEESJ_SK_NS4_8TiledMMAINS4_8MMA_AtomIJNS4_4SM904GMMA26MMA_64x256x16_F32F16F16_SSILNSO_5MajorE0ELSQ_0ELNSO_7ScaleInE1ELSR_1EEEEEENS4_6LayoutISC_NS5_IJNSA_ILi0EEESV_SV_EEEEENS5_IJNS4_10UnderscoreESY_SY_EEEEENS4_13SM90_TMA_LOADENS4_14ComposedLayoutINS4_7SwizzleILi2ELi4ELi3EEENS4_18smem_ptr_flag_bitsILi16EEENSU_INS5_IJNSA_ILi8EEESH_EEENS5_IJSH_SB_EEEEEEEvNS4_8identityES11_S1B_vS1C_EENS_8epilogue10collective6detail29Sm90TmaWarpSpecializedAdapterINS1F_15DefaultEpilogueISJ_SK_SK_NS1E_6thread17LinearCombinationISJ_Li1EffLNS1J_9ScaleType4KindE0ELNS_15FloatRoundStyleE2ESJ_EENS1_15EpilogueDefaultEEEEEvvEEEEvNT_6ParamsE)
	.align		4
        /*000c*/ 	.word	index@(__assertfail)
	.align		4
        /*0010*/ 	.word	0x00000000
	.align		4
        /*0014*/ 	.word	0xfffffffe
	.align		4
        /*0018*/ 	.word	0x00000000
	.align		4
        /*001c*/ 	.word	0xfffffffd
	.align		4
        /*0020*/ 	.word	0x00000000
	.align		4
        /*0024*/ 	.word	0xfffffffc


//--------------------- .nv.constant4             --------------------------
	.section	.nv.constant4,"a",@progbits
	.align	8
	.align		8
.nv.constant4:
        /*0000*/ 	.dword	__assertfail
	.align		8
        /*0008*/ 	.dword	__unnamed_1
	.align		8
        /*0010*/ 	.dword	_ZN39_INTERNAL_bc96cad3_4_k_cu_679ed912_32764cuda3std3__45__cpo5beginE
	.align		8
        /*0018*/ 	.dword	_ZN39_INTERNAL_bc96cad3_4_k_cu_679ed912_32764cuda3std3__45__cpo3endE
	.align		8
        /*0020*/ 	.dword	_ZN39_INTERNAL_bc96cad3_4_k_cu_679ed912_32764cuda3std3__45__cpo6cbeginE
	.align		8
        /*0028*/ 	.dword	_ZN39_INTERNAL_bc96cad3_4_k_cu_679ed912_32764cuda3std3__45__cpo4cendE
	.align		8
        /*0030*/ 	.dword	_ZN39_INTERNAL_bc96cad3_4_k_cu_679ed912_32764cuda3std3__441_GLOBAL__N__bc96cad3_4_k_cu_679ed912_32766ignoreE
	.align		8
        /*0038*/ 	.dword	_ZN39_INTERNAL_bc96cad3_4_k_cu_679ed912_32764cuda3std3__419piecewise_constructE
	.align		8
        /*0040*/ 	.dword	_ZN39_INTERNAL_bc96cad3_4_k_cu_679ed912_32764cuda3std3__48in_placeE
	.align		8
        /*0048*/ 	.dword	_ZN39_INTERNAL_bc96cad3_4_k_cu_679ed912_32764cuda3std6ranges3__45__cpo4swapE
	.align		8
        /*0050*/ 	.dword	_ZN39_INTERNAL_bc96cad3_4_k_cu_679ed912_32764cuda3std6ranges3__45__cpo9iter_moveE
	.align		8
        /*0058*/ 	.dword	_ZN39_INTERNAL_bc96cad3_4_k_cu_679ed912_32764cute7productE
	.align		8
        /*0060*/ 	.dword	_ZN39_INTERNAL_bc96cad3_4_k_cu_679ed912_32764cute1_E
	.align		8
        /*0068*/ 	.dword	$str$22
	.align		8
        /*0070*/ 	.dword	$str$23


//--------------------- .text._ZN7cutlass13device_kernelINS_4gemm6kernel13GemmUniversalIN4cute5tupleIJiiiiEEENS1_10collective13CollectiveMmaINS1_34MainloopSm90TmaGmmaWarpSpecializedILi5ENS5_IJNS4_1CILi1EEESB_SB_EEENS1_32KernelTmaWarpSpecializedPingpongEEENS5_IJNSA_ILi64EEENSA_ILi256EEENSA_ILi32EEEEEENS_6half_tENS5_IJlSB_lEEESJ_SK_NS4_8TiledMMAINS4_8MMA_AtomIJNS4_4SM904GMMA26MMA_64x256x16_F32F16F16_SSILNSO_5MajorE0ELSQ_0ELNSO_7ScaleInE1ELSR_1EEEEEENS4_6LayoutISC_NS5_IJNSA_ILi0EEESV_SV_EEEEENS5_IJNS4_10UnderscoreESY_SY_EEEEENS4_13SM90_TMA_LOADENS4_14ComposedLayoutINS4_7SwizzleILi2ELi4ELi3EEENS4_18smem_ptr_flag_bitsILi16EEENSU_INS5_IJNSA_ILi8EEESH_EEENS5_IJSH_SB_EEEEEEEvNS4_8identityES11_S1B_vS1C_EENS_8epilogue10collective6detail29Sm90TmaWarpSpecializedAdapterINS1F_15DefaultEpilogueISJ_SK_SK_NS1E_6thread17LinearCombinationISJ_Li1EffLNS1J_9ScaleType4KindE0ELNS_15FloatRoundStyleE2ESJ_EENS1_15EpilogueDefaultEEEEEvvEEEEvNT_6ParamsE --------------------------
	.section	.text._ZN7cutlass13device_kernelINS_4gemm6kernel13GemmUniversalIN4cute5tupleIJiiiiEEENS1_10collective13CollectiveMmaINS1_34MainloopSm90TmaGmmaWarpSpecializedILi5ENS5_IJNS4_1CILi1EEESB_SB_EEENS1_32KernelTmaWarpSpecializedPingpongEEENS5_IJNSA_ILi64EEENSA_ILi256EEENSA_ILi32EEEEEENS_6half_tENS5_IJlSB_lEEESJ_SK_NS4_8TiledMMAINS4_8MMA_AtomIJNS4_4SM904GMMA26MMA_64x256x16_F32F16F16_SSILNSO_5MajorE0ELSQ_0ELNSO_7ScaleInE1ELSR_1EEEEEENS4_6LayoutISC_NS5_IJNSA_ILi0EEESV_SV_EEEEENS5_IJNS4_10UnderscoreESY_SY_EEEEENS4_13SM90_TMA_LOADENS4_14ComposedLayoutINS4_7SwizzleILi2ELi4ELi3EEENS4_18smem_ptr_flag_bitsILi16EEENSU_INS5_IJNSA_ILi8EEESH_EEENS5_IJSH_SB_EEEEEEEvNS4_8identityES11_S1B_vS1C_EENS_8epilogue10collective6detail29Sm90TmaWarpSpecializedAdapterINS1F_15DefaultEpilogueISJ_SK_SK_NS1E_6thread17LinearCombinationISJ_Li1EffLNS1J_9ScaleType4KindE0ELNS_15FloatRoundStyleE2ESJ_EENS1_15EpilogueDefaultEEEEEvvEEEEvNT_6ParamsE,"ax",@progbits
	.align	128
.text._ZN7cutlass13device_kernelINS_4gemm6kernel13GemmUniversalIN4cute5tupleIJiiiiEEENS1_10collective13CollectiveMmaINS1_34MainloopSm90TmaGmmaWarpSpecializedILi5ENS5_IJNS4_1CILi1EEESB_SB_EEENS1_32KernelTmaWarpSpecializedPingpongEEENS5_IJNSA_ILi64EEENSA_ILi256EEENSA_ILi32EEEEEENS_6half_tENS5_IJlSB_lEEESJ_SK_NS4_8TiledMMAINS4_8MMA_AtomIJNS4_4SM904GMMA26MMA_64x256x16_F32F16F16_SSILNSO_5MajorE0ELSQ_0ELNSO_7ScaleInE1ELSR_1EEEEEENS4_6LayoutISC_NS5_IJNSA_ILi0EEESV_SV_EEEEENS5_IJNS4_10UnderscoreESY_SY_EEEEENS4_13SM90_TMA_LOADENS4_14ComposedLayoutINS4_7SwizzleILi2ELi4ELi3EEENS4_18smem_ptr_flag_bitsILi16EEENSU_INS5_IJNSA_ILi8EEESH_EEENS5_IJSH_SB_EEEEEEEvNS4_8identityES11_S1B_vS1C_EENS_8epilogue10collective6detail29Sm90TmaWarpSpecializedAdapterINS1F_15DefaultEpilogueISJ_SK_SK_NS1E_6thread17LinearCombinationISJ_Li1EffLNS1J_9ScaleType4KindE0ELNS_15FloatRoundStyleE2ESJ_EENS1_15EpilogueDefaultEEEEEvvEEEEvNT_6ParamsE:
        .type           _ZN7cutlass13device_kernelINS_4gemm6kernel13GemmUniversalIN4cute5tupleIJiiiiEEENS1_10collective13CollectiveMmaINS1_34MainloopSm90TmaGmmaWarpSpecializedILi5ENS5_IJNS4_1CILi1EEESB_SB_EEENS1_32KernelTmaWarpSpecializedPingpongEEENS5_IJNSA_ILi64EEENSA_ILi256EEENSA_ILi32EEEEEENS_6half_tENS5_IJlSB_lEEESJ_SK_NS4_8TiledMMAINS4_8MMA_AtomIJNS4_4SM904GMMA26MMA_64x256x16_F32F16F16_SSILNSO_5MajorE0ELSQ_0ELNSO_7ScaleInE1ELSR_1EEEEEENS4_6LayoutISC_NS5_IJNSA_ILi0EEESV_SV_EEEEENS5_IJNS4_10UnderscoreESY_SY_EEEEENS4_13SM90_TMA_LOADENS4_14ComposedLayoutINS4_7SwizzleILi2ELi4ELi3EEENS4_18smem_ptr_flag_bitsILi16EEENSU_INS5_IJNSA_ILi8EEESH_EEENS5_IJSH_SB_EEEEEEEvNS4_8identityES11_S1B_vS1C_EENS_8epilogue10collective6detail29Sm90TmaWarpSpecializedAdapterINS1F_15DefaultEpilogueISJ_SK_SK_NS1E_6thread17LinearCombinationISJ_Li1EffLNS1J_9ScaleType4KindE0ELNS_15FloatRoundStyleE2ESJ_EENS1_15EpilogueDefaultEEEEEvvEEEEvNT_6ParamsE,@function
        .size           _ZN7cutlass13device_kernelINS_4gemm6kernel13GemmUniversalIN4cute5tupleIJiiiiEEENS1_10collective13CollectiveMmaINS1_34MainloopSm90TmaGmmaWarpSpecializedILi5ENS5_IJNS4_1CILi1EEESB_SB_EEENS1_32KernelTmaWarpSpecializedPingpongEEENS5_IJNSA_ILi64EEENSA_ILi256EEENSA_ILi32EEEEEENS_6half_tENS5_IJlSB_lEEESJ_SK_NS4_8TiledMMAINS4_8MMA_AtomIJNS4_4SM904GMMA26MMA_64x256x16_F32F16F16_SSILNSO_5MajorE0ELSQ_0ELNSO_7ScaleInE1ELSR_1EEEEEENS4_6LayoutISC_NS5_IJNSA_ILi0EEESV_SV_EEEEENS5_IJNS4_10UnderscoreESY_SY_EEEEENS4_13SM90_TMA_LOADENS4_14ComposedLayoutINS4_7SwizzleILi2ELi4ELi3EEENS4_18smem_ptr_flag_bitsILi16EEENSU_INS5_IJNSA_ILi8EEESH_EEENS5_IJSH_SB_EEEEEEEvNS4_8identityES11_S1B_vS1C_EENS_8epilogue10collective6detail29Sm90TmaWarpSpecializedAdapterINS1F_15DefaultEpilogueISJ_SK_SK_NS1E_6thread17LinearCombinationISJ_Li1EffLNS1J_9ScaleType4KindE0ELNS_15FloatRoundStyleE2ESJ_EENS1_15EpilogueDefaultEEEEEvvEEEEvNT_6ParamsE,(.L_x_327 - _ZN7cutlass13device_kernelINS_4gemm6kernel13GemmUniversalIN4cute5tupleIJiiiiEEENS1_10collective13CollectiveMmaINS1_34MainloopSm90TmaGmmaWarpSpecializedILi5ENS5_IJNS4_1CILi1EEESB_SB_EEENS1_32KernelTmaWarpSpecializedPingpongEEENS5_IJNSA_ILi64EEENSA_ILi256EEENSA_ILi32EEEEEENS_6half_tENS5_IJlSB_lEEESJ_SK_NS4_8TiledMMAINS4_8MMA_AtomIJNS4_4SM904GMMA26MMA_64x256x16_F32F16F16_SSILNSO_5MajorE0ELSQ_0ELNSO_7ScaleInE1ELSR_1EEEEEENS4_6LayoutISC_NS5_IJNSA_ILi0EEESV_SV_EEEEENS5_IJNS4_10UnderscoreESY_SY_EEEEENS4_13SM90_TMA_LOADENS4_14ComposedLayoutINS4_7SwizzleILi2ELi4ELi3EEENS4_18smem_ptr_flag_bitsILi16EEENSU_INS5_IJNSA_ILi8EEESH_EEENS5_IJSH_SB_EEEEEEEvNS4_8identityES11_S1B_vS1C_EENS_8epilogue10collective6detail29Sm90TmaWarpSpecializedAdapterINS1F_15DefaultEpilogueISJ_SK_SK_NS1E_6thread17LinearCombinationISJ_Li1EffLNS1J_9ScaleType4KindE0ELNS_15FloatRoundStyleE2ESJ_EENS1_15EpilogueDefaultEEEEEvvEEEEvNT_6ParamsE)
        .other          _ZN7cutlass13device_kernelINS_4gemm6kernel13GemmUniversalIN4cute5tupleIJiiiiEEENS1_10collective13CollectiveMmaINS1_34MainloopSm90TmaGmmaWarpSpecializedILi5ENS5_IJNS4_1CILi1EEESB_SB_EEENS1_32KernelTmaWarpSpecializedPingpongEEENS5_IJNSA_ILi64EEENSA_ILi256EEENSA_ILi32EEEEEENS_6half_tENS5_IJlSB_lEEESJ_SK_NS4_8TiledMMAINS4_8MMA_AtomIJNS4_4SM904GMMA26MMA_64x256x16_F32F16F16_SSILNSO_5MajorE0ELSQ_0ELNSO_7ScaleInE1ELSR_1EEEEEENS4_6LayoutISC_NS5_IJNSA_ILi0EEESV_SV_EEEEENS5_IJNS4_10UnderscoreESY_SY_EEEEENS4_13SM90_TMA_LOADENS4_14ComposedLayoutINS4_7SwizzleILi2ELi4ELi3EEENS4_18smem_ptr_flag_bitsILi16EEENSU_INS5_IJNSA_ILi8EEESH_EEENS5_IJSH_SB_EEEEEEEvNS4_8identityES11_S1B_vS1C_EENS_8epilogue10collective6detail29Sm90TmaWarpSpecializedAdapterINS1F_15DefaultEpilogueISJ_SK_SK_NS1E_6thread17LinearCombinationISJ_Li1EffLNS1J_9ScaleType4KindE0ELNS_15FloatRoundStyleE2ESJ_EENS1_15EpilogueDefaultEEEEEvvEEEEvNT_6ParamsE,@"STO_CUDA_ENTRY STV_DEFAULT"
_ZN7cutlass13device_kernelINS_4gemm6kernel13GemmUniversalIN4cute5tupleIJiiiiEEENS1_10collective13CollectiveMmaINS1_34MainloopSm90TmaGmmaWarpSpecializedILi5ENS5_IJNS4_1CILi1EEESB_SB_EEENS1_32KernelTmaWarpSpecializedPingpongEEENS5_IJNSA_ILi64EEENSA_ILi256EEENSA_ILi32EEEEEENS_6half_tENS5_IJlSB_lEEESJ_SK_NS4_8TiledMMAINS4_8MMA_AtomIJNS4_4SM904GMMA26MMA_64x256x16_F32F16F16_SSILNSO_5MajorE0ELSQ_0ELNSO_7ScaleInE1ELSR_1EEEEEENS4_6LayoutISC_NS5_IJNSA_ILi0EEESV_SV_EEEEENS5_IJNS4_10UnderscoreESY_SY_EEEEENS4_13SM90_TMA_LOADENS4_14ComposedLayoutINS4_7SwizzleILi2ELi4ELi3EEENS4_18smem_ptr_flag_bitsILi16EEENSU_INS5_IJNSA_ILi8EEESH_EEENS5_IJSH_SB_EEEEEEEvNS4_8identityES11_S1B_vS1C_EENS_8epilogue10collective6detail29Sm90TmaWarpSpecializedAdapterINS1F_15DefaultEpilogueISJ_SK_SK_NS1E_6thread17LinearCombinationISJ_Li1EffLNS1J_9ScaleType4KindE0ELNS_15FloatRoundStyleE2ESJ_EENS1_15EpilogueDefaultEEEEEvvEEEEvNT_6ParamsE:
[----:B------:R-:W0:Y:S02]  /*0000*/  LDC R1, c[0x0][0x28] ;  /* 0x00000a00ff017b82 */ /* 0x000e240000000800 */
[----:B0-----:R-:W-:Y:S01]  /*0010*/  VIADD R1, R1, 0xfffffff8 ;  /* 0xfffffff801017836 */ /* 0x001fe20000000000 */
[----:B------:R-:W0:Y:S01]  /*0020*/  S2R R4, SR_TID.X ;  /* 0x0000000000047919 */ /* 0x000e220000002100 */
[----:B------:R-:W-:Y:S01]  /*0030*/  ELECT P0, URZ, PT ;  /* 0x00000000003f782f */ /* 0x000fe20003800000 */
[----:B------:R-:W-:Y:S01]  /*0040*/  BSSY B0, `(.L_x_0) ;  /* 0x000000f000007945 */ /* 0x000fe20003800000 */
[--C-:B0-----:R-:W-:Y:S02]  /*0050*/  SHF.R.U32.HI R0, RZ, 0x5, R4.reuse ;  /* 0x00000005ff007819 */ /* 0x101fe40000011604 */
[----:B------:R-:W-:-:S03]  /*0060*/  SHF.R.U32.HI R5, RZ, 0x7, R4 ;  /* 0x00000007ff057819 */ /* 0x000fc60000011604 */
[----:B------:R-:W0:Y:S04]  /*0070*/  SHFL.IDX PT, R2, R0, RZ, 0x1f ;  /* 0x00001fff00027589 */ /* 0x000e2800000e0000 */
[----:B------:R1:W2:Y:S01]  /*0080*/  SHFL.IDX PT, R8, R5, RZ, 0x1f ;  /* 0x00001fff05087589 */ /* 0x0002a200000e0000 */
[----:B0-----:R-:W-:-:S13]  /*0090*/  ISETP.NE.OR P0, PT, R2, RZ, !P0 ;  /* 0x000000ff0200720c */ /* 0x001fda0004705670 */
[----:B-12---:R-:W-:Y:S05]  /*00a0*/  @P0 BRA `(.L_x_1) ;  /* 0x0000000000200947 */ /* 0x006fea0003800000 */
[----:B------:R-:W-:Y:S02]  /*00b0*/  ULDC.64 UR4, c[0x0][0x198] ;  /* 0x0000660000047ab9 */ /* 0x000fe40000000a00 */
[----:B------:R-:W-:Y:S02]  /*00c0*/  UIADD3 UR6, UP0, UR4, 0xf0, URZ ;  /* 0x000000f004067890 */ /* 0x000fe4000ff1e03f */
[----:B------:R-:W-:Y:S02]  /*00d0*/  UIADD3 UR4, UP1, UR4, 0x1f0, URZ ;  /* 0x000001f004047890 */ /* 0x000fe4000ff3e03f */
[----:B------:R-:W-:Y:S02]  /*00e0*/  UIADD3.X UR7, URZ, UR5, URZ, UP0, !UPT ;  /* 0x000000053f077290 */ /* 0x000fe400087fe43f */
[----:B------:R-:W-:-:S07]  /*00f0*/  UIADD3.X UR5, URZ, UR5, URZ, UP1, !UPT ;  /* 0x000000053f057290 */ /* 0x000fce0008ffe43f */
[----:B------:R0:W-:Y:S02]  /*0100*/  UTMACCTL.PF [UR6] ;  /* 0x00000000060079b9 */ /* 0x0001e40008040000 */
[----:B------:R0:W-:Y:S02]  /*0110*/  UTMACCTL.PF [UR4] ;  /* 0x00000000040079b9 */ /* 0x0001e40008040000 */
[----:B0-----:R-:W-:Y:S01]  /*0120*/  NOP ;  /* 0x0000000000007918 */ /* 0x001fe20000000000 */
.L_x_1:
[----:B------:R-:W-:Y:S05]  /*0130*/  BSYNC B0 ;  /* 0x0000000000007941 */ /* 0x000fea0003800000 */
.L_x_0:
[----:B------:R-:W0:Y:S02]  /*0140*/  SHFL.IDX PT, R3, R0, RZ, 0x1f ;  /* 0x00001fff00037589 */ /* 0x000e2400000e0000 */
[----:B0-----:R-:W-:-:S13]  /*0150*/  ISETP.NE.AND P0, PT, R3, RZ, PT ;  /* 0x000000ff0300720c */ /* 0x001fda0003f05270 */
[----:B------:R-:W-:Y:S05]  /*0160*/  @P0 BRA `(.L_x_2) ;  /* 0x0000000000600947 */ /* 0x000fea0003800000 */
[----:B------:R-:W0:Y:S01]  /*0170*/  S2UR UR8, SR_CgaCtaId ;  /* 0x00000000000879c3 */ /* 0x000e220000008800 */
[----:B------:R-:W-:Y:S01]  /*0180*/  UMOV UR4, 0x400 ;  /* 0x0000040000047882 */ /* 0x000fe20000000000 */
[----:B------:R-:W-:Y:S01]  /*0190*/  UMOV UR5, 0x1 ;  /* 0x0000000100057882 */ /* 0x000fe20000000000 */
[----:B------:R-:W-:Y:S01]  /*01a0*/  UMOV UR6, 0x80 ;  /* 0x0000008000067882 */ /* 0x000fe20000000000 */
[----:B------:R-:W-:Y:S01]  /*01b0*/  ELECT P0, URZ, PT ;  /* 0x00000000003f782f */ /* 0x000fe20003800000 */
[----:B------:R-:W-:-:S04]  /*01c0*/  UIADD3 UR6, -UR6, 0x100000, URZ ;  /* 0x0010000006067890 */ /* 0x000fc8000fffe13f */
[----:B------:R-:W-:Y:S02]  /*01d0*/  USHF.L.U32 UR7, UR6, 0xb, URZ ;  /* 0x0000000b06077899 */ /* 0x000fe4000800063f */
[----:B------:R-:W-:Y:S02]  /*01e0*/  USHF.L.U32 UR6, UR6, 0x1, URZ ;  /* 0x0000000106067899 */ /* 0x000fe4000800063f */
[----:B0-----:R-:W-:Y:S02]  /*01f0*/  ULEA UR8, UR8, UR4, 0x18 ;  /* 0x0000000408087291 */ /* 0x001fe4000f8ec03f */
[----:B------:R-:W-:-:S04]  /*0200*/  UIADD3 UR4, -UR5, 0x100000, URZ ;  /* 0x0010000005047890 */ /* 0x000fc8000fffe13f */
[----:B------:R-:W-:Y:S02]  /*0210*/  USHF.L.U32 UR5, UR4, 0xb, URZ ;  /* 0x0000000b04057899 */ /* 0x000fe4000800063f */
[----:B------:R-:W-:Y:S01]  /*0220*/  USHF.L.U32 UR4, UR4, 0x1, URZ ;  /* 0x0000000104047899 */ /* 0x000fe2000800063f */
[----:B------:R-:W0:Y:S11]  /*0230*/  FENCE.VIEW.ASYNC.S ;  /* 0x00000000000073c6 */ /* 0x000e360000000000 */
[----:B0-----:R0:W1:Y:S01]  /*0240*/  SYNCS.EXCH.64 URZ, [UR8], UR4 ;  /* 0x00000004083f75b2 */ /* 0x0010620008000100 */
[----:B------:R0:W2:Y:S01]  /*0250*/  SYNCS.EXCH.64 URZ, [UR8+0x28], UR6 ;  /* 0x00002806083f75b2 */ /* 0x0000a20008000100 */
[----:B------:R0:W3:Y:S01]  /*0260*/  SYNCS.EXCH.64 URZ, [UR8+0x8], UR4 ;  /* 0x00000804083f75b2 */ /* 0x0000e20008000100 */
[----:B------:R0:W4:Y:S01]  /*0270*/  SYNCS.EXCH.64 URZ, [UR8+0x30], UR6 ;  /* 0x00003006083f75b2 */ /* 0x0001220008000100 */
[----:B------:R0:W0:Y:S01]  /*0280*/  SYNCS.EXCH.64 URZ, [UR8+0x10], UR4 ;  /* 0x00001004083f75b2 */ /* 0x0000220008000100 */
[----:B------:R0:W0:Y:S01]  /*0290*/  SYNCS.EXCH.64 URZ, [UR8+0x38], UR6 ;  /* 0x00003806083f75b2 */ /* 0x0000220008000100 */
[----:B------:R0:W0:Y:S01]  /*02a0*/  SYNCS.EXCH.64 URZ, [UR8+0x18], UR4 ;  /* 0x00001804083f75b2 */ /* 0x0000220008000100 */
[----:B------:R0:W0:Y:S01]  /*02b0*/  SYNCS.EXCH.64 URZ, [UR8+0x40], UR6 ;  /* 0x00004006083f75b2 */ /* 0x0000220008000100 */
[----:B------:R0:W0:Y:S01]  /*02c0*/  SYNCS.EXCH.64 URZ, [UR8+0x20], UR4 ;  /* 0x00002004083f75b2 */ /* 0x0000220008000100 */
[----:B------:R0:W0:Y:S01]  /*02d0*/  SYNCS.EXCH.64 URZ, [UR8+0x48], UR6 ;  /* 0x00004806083f75b2 */ /* 0x0000220008000100 */
[----:B------:R-:W-:Y:S01]  /*02e0*/  NOP ;  /* 0x0000000000007918 */ /* 0x000fe20000000000 */
.L_x_2:
[----:B------:R-:W5:Y:S01]  /*02f0*/  SHFL.IDX PT, R6, R0, RZ, 0x1f ;  /* 0x00001fff00067589 */ /* 0x000f6200000e0000 */
[----:B------:R-:W-:Y:S01]  /*0300*/  ELECT P0, URZ, PT ;  /* 0x00000000003f782f */ /* 0x000fe20003800000 */
[----:B------:R-:W-:Y:S01]  /*0310*/  NOP ;  /* 0x0000000000007918 */ /* 0x000fe20000000000 */
[----:B------:R-:W-:Y:S01]  /*0320*/  ELECT P1, URZ, PT ;  /* 0x00000000003f782f */ /* 0x000fe20003820000 */
[----:B------:R-:W1:Y:S01]  /*0330*/  SHFL.IDX PT, R3, R0, RZ, 0x1f ;  /* 0x00001fff00037589 */ /* 0x000e6200000e0000 */
[----:B0-----:R-:W-:Y:S01]  /*0340*/  UMOV UR4, 0x20 ;  /* 0x0000002000047882 */ /* 0x001fe20000000000 */
[----:B------:R-:W-:Y:S01]  /*0350*/  UMOV UR11, 0x80 ;  /* 0x00000080000b7882 */ /* 0x000fe20000000000 */
[----:B------:R-:W-:Y:S01]  /*0360*/  NOP ;  /* 0x0000000000007918 */ /* 0x000fe20000000000 */
[C---:B------:R-:W-:Y:S01]  /*0370*/  VIADD R33, R8.reuse, 0xffffffff ;  /* 0xffffffff08217836 */ /* 0x040fe20000000000 */
[----:B------:R-:W0:Y:S01]  /*0380*/  SHFL.IDX PT, R5, R5, RZ, 0x1f ;  /* 0x00001fff05057589 */ /* 0x000e2200000e0000 */
[----:B------:R-:W-:Y:S01]  /*0390*/  ULDC.64 UR36, c[0x0][0x208] ;  /* 0x0000820000247ab9 */ /* 0x000fe20000000a00 */
[----:B------:R-:W-:-:S02]  /*03a0*/  ISETP.NE.AND P2, PT, R8, RZ, PT ;  /* 0x000000ff0800720c */ /* 0x000fc40003f45270 */
[----:B------:R-:W-:Y:S02]  /*03b0*/  ISETP.GE.U32.AND P3, PT, R33, 0x2, PT ;  /* 0x000000022100780c */ /* 0x000fe40003f66070 */
[----:B-----5:R-:W-:Y:S02]  /*03c0*/  ISETP.NE.OR P0, PT, R6, RZ, !P0 ;  /* 0x000000ff0600720c */ /* 0x020fe40004705670 */
[----:B-1----:R-:W-:Y:S02]  /*03d0*/  ISETP.NE.OR P1, PT, R3, RZ, !P1 ;  /* 0x000000ff0300720c */ /* 0x002fe40004f25670 */
[----:B------:R-:W-:-:S04]  /*03e0*/  SHF.R.S32.HI R3, RZ, 0x1f, R2 ;  /* 0x0000001fff037819 */ /* 0x000fc80000011402 */
[----:B------:R-:W-:-:S05]  /*03f0*/  LEA.HI R3, R3, R2, RZ, 0x2 ;  /* 0x0000000203037211 */ /* 0x000fca00078f10ff */
[----:B------:R-:W-:Y:S01]  /*0400*/  VOTEU.ALL UP0, P0 ;  /* 0x00000000003f7886 */ /* 0x000fe20000000000 */
[----:B------:R-:W-:Y:S01]  /*0410*/  LOP3.LUT R3, R3, 0xfffffffc, RZ, 0xc0, !PT ;  /* 0xfffffffc03037812 */ /* 0x000fe200078ec0ff */
[----:B------:R-:W-:-:S03]  /*0420*/  VOTEU.ALL UP1, P1 ;  /* 0x00000000003f7886 */ /* 0x000fc60000820000 */
[----:B------:R-:W1:Y:S01]  /*0430*/  @!UP0 S2UR UR7, SR_CgaCtaId ;  /* 0x00000000000789c3 */ /* 0x000e620000008800 */
[----:B------:R-:W-:Y:S01]  /*0440*/  @!UP0 UMOV UR6, 0x400 ;  /* 0x0000040000068882 */ /* 0x000fe20000000000 */
[----:B------:R-:W-:-:S04]  /*0450*/  @!UP0 UIADD3 UR4, -UR4, 0x100000, URZ ;  /* 0x0010000004048890 */ /* 0x000fc8000fffe13f */
[----:B------:R-:W-:Y:S02]  /*0460*/  @!UP0 USHF.L.U32 UR5, UR4, 0xb, URZ ;  /* 0x0000000b04058899 */ /* 0x000fe4000800063f */
[----:B------:R-:W-:Y:S01]  /*0470*/  @!UP0 USHF.L.U32 UR4, UR4, 0x1, URZ ;  /* 0x0000000104048899 */ /* 0x000fe2000800063f */
[----:B------:R-:W-:Y:S01]  /*0480*/  IMAD.IADD R0, R2, 0x1, -R3 ;  /* 0x0000000102007824 */ /* 0x000fe200078e0a03 */
[----:B------:R-:W-:Y:S01]  /*0490*/  @!UP1 UMOV UR9, 0x400 ;  /* 0x0000040000099882 */ /* 0x000fe20000000000 */
[----:B------:R-:W-:Y:S01]  /*04a0*/  VOTEU.ALL UP2, P1 ;  /* 0x00000000003f7886 */ /* 0x000fe20000840000 */
[----:B------:R-:W-:Y:S01]  /*04b0*/  VOTEU.ALL UP3, P1 ;  /* 0x00000000003f7886 */ /* 0x000fe20000860000 */
[----:B------:R-:W-:Y:S01]  /*04c0*/  VOTEU.ALL UP4, P1 ;  /* 0x00000000003f7886 */ /* 0x000fe20000880000 */
[----:B------:R-:W5:Y:S01]  /*04d0*/  @!UP1 S2UR UR10, SR_CgaCtaId ;  /* 0x00000000000a99c3 */ /* 0x000f620000008800 */
[----:B------:R-:W-:Y:S01]  /*04e0*/  VOTEU.ALL UP5, P1 ;  /* 0x00000000003f7886 */ /* 0x000fe200008a0000 */
[----:B------:R-:W-:-:S04]  /*04f0*/  SHF.R.S32.HI R3, RZ, 0x1f, R4 ;  /* 0x0000001fff037819 */ /* 0x000fc80000011404 */
[----:B------:R-:W-:-:S04]  /*0500*/  LEA.HI R3, R3, R4, RZ, 0x7 ;  /* 0x0000000403037211 */ /* 0x000fc800078f38ff */
[----:B------:R-:W-:-:S05]  /*0510*/  LOP3.LUT R3, R3, 0xffffff80, RZ, 0xc0, !PT ;  /* 0xffffff8003037812 */ /* 0x000fca00078ec0ff */
[----:B------:R-:W-:Y:S01]  /*0520*/  IMAD.IADD R3, R4, 0x1, -R3 ;  /* 0x0000000104037824 */ /* 0x000fe200078e0a03 */
[----:B-1----:R-:W-:Y:S02]  /*0530*/  @!UP0 ULEA UR8, UR7, UR6, 0x18 ;  /* 0x0000000607088291 */ /* 0x002fe4000f8ec03f */
[----:B------:R-:W-:-:S04]  /*0540*/  @!UP1 UIADD3 UR6, -UR11, 0x100000, URZ ;  /* 0x001000000b069890 */ /* 0x000fc8000fffe13f */
[----:B------:R-:W-:Y:S02]  /*0550*/  @!UP1 USHF.L.U32 UR7, UR6, 0xb, URZ ;  /* 0x0000000b06079899 */ /* 0x000fe4000800063f */
[----:B------:R-:W-:Y:S01]  /*0560*/  @!UP1 USHF.L.U32 UR6, UR6, 0x1, URZ ;  /* 0x0000000106069899 */ /* 0x000fe2000800063f */
[----:B------:R-:W-:Y:S01]  /*0570*/  VOTEU.ALL UP0, P0 ;  /* 0x00000000003f7886 */ /* 0x000fe20000000000 */
[----:B-----5:R-:W-:Y:S01]  /*0580*/  @!UP1 ULEA UR9, UR10, UR9, 0x18 ;  /* 0x000000090a099291 */ /* 0x020fe2000f8ec03f */
[----:B------:R-:W-:Y:S02]  /*0590*/  VOTEU.ALL UP1, P0 ;  /* 0x00000000003f7886 */ /* 0x000fe40000020000 */
[----:B------:R-:W-:Y:S01]  /*05a0*/  ULDC.64 UR10, c[0x0][0x598] ;  /* 0x00016600000a7ab9 */ /* 0x000fe20000000a00 */
[----:B------:R-:W-:Y:S01]  /*05b0*/  ISETP.NE.AND P0, PT, R0, 0x3, PT ;  /* 0x000000030000780c */ /* 0x000fe20003f05270 */
[----:B------:R-:W1:Y:S02]  /*05c0*/  FENCE.VIEW.ASYNC.S ;  /* 0x00000000000073c6 */ /* 0x000e640000000000 */
[----:B-1----:R1:W2:Y:S01]  /*05d0*/  @!UP0 SYNCS.EXCH.64 URZ, [UR8+0x80], UR4 ;  /* 0x00008004083f85b2 */ /* 0x0022a20008000100 */
[----:B------:R-:W-:-:S02]  /*05e0*/  ISETP.NE.U32.AND P1, PT, RZ, UR10, PT ;  /* 0x0000000aff007c0c */ /* 0x000fc4000bf25070 */
[----:B------:R-:W-:Y:S02]  /*05f0*/  ISETP.EQ.OR P0, PT, R0, RZ, !P0 ;  /* 0x000000ff0000720c */ /* 0x000fe40004702670 */
[----:B------:R-:W-:Y:S02]  /*0600*/  ISETP.NE.AND.EX P1, PT, RZ, UR11, PT, P1 ;  /* 0x0000000bff007c0c */ /* 0x000fe4000bf25310 */
[----:B------:R-:W-:-:S04]  /*0610*/  ISETP.EQ.AND P0, PT, R8, RZ, P0 ;  /* 0x000000ff0800720c */ /* 0x000fc80000702270 */
[----:B------:R-:W-:-:S04]  /*0620*/  SEL R16, RZ, 0x1, !P0 ;  /* 0x00000001ff107807 */ /* 0x000fc80004000000 */
[----:B------:R-:W-:Y:S01]  /*0630*/  SEL R16, R16, 0x2, P3 ;  /* 0x0000000210107807 */ /* 0x000fe20001800000 */
[----:B------:R1:W2:Y:S01]  /*0640*/  @!UP1 SYNCS.EXCH.64 URZ, [UR8+0x88], UR4 ;  /* 0x00008804083f95b2 */ /* 0x0002a20008000100 */
[----:B------:R-:W-:Y:S01]  /*0650*/  NOP ;  /* 0x0000000000007918 */ /* 0x000fe20000000000 */
[----:B------:R1:W2:Y:S01]  /*0660*/  @!UP2 SYNCS.EXCH.64 URZ, [UR9+0x60], UR6 ;  /* 0x00006006093fa5b2 */ /* 0x0002a20008000100 */
[----:B------:R1:W2:Y:S01]  /*0670*/  @!UP3 SYNCS.EXCH.64 URZ, [UR9+0x68], UR6 ;  /* 0x00006806093fb5b2 */ /* 0x0002a20008000100 */
[----:B------:R1:W2:Y:S01]  /*0680*/  @!UP4 SYNCS.EXCH.64 URZ, [UR9+0x70], UR6 ;  /* 0x00007006093fc5b2 */ /* 0x0002a20008000100 */
[----:B------:R1:W2:Y:S01]  /*0690*/  @!UP5 SYNCS.EXCH.64 URZ, [UR9+0x78], UR6 ;  /* 0x00007806093fd5b2 */ /* 0x0002a20008000100 */
[----:B------:R-:W-:Y:S01]  /*06a0*/  NOP ;  /* 0x0000000000007918 */ /* 0x000fe20000000000 */
[----:B--234-:R-:W-:Y:S06]  /*06b0*/  BAR.SYNC.DEFER_BLOCKING 0x0 ;  /* 0x0000000000007b1d */ /* 0x01cfec0000010000 */
[----:B01----:R-:W-:Y:S05]  /*06c0*/  @!P1 BRA `(.L_x_3) ;  /* 0x00000000001c9947 */ /* 0x003fea0003800000 */
[----:B------:R-:W0:Y:S02]  /*06d0*/  LDC.64 R6, c[0x0][0x598] ;  /* 0x00016600ff067b82 */ /* 0x000e240000000a00 */
[----:B0-----:R-:W2:Y:S02]  /*06e0*/  LDG.E.64 R6, desc[UR36][R6.64] ;  /* 0x0000002406067981 */ /* 0x001ea4000c1e1b00 */
[----:B--2---:R-:W-:-:S04]  /*06f0*/  ISETP.NE.U32.AND P0, PT, R6, RZ, PT ;  /* 0x000000ff0600720c */ /* 0x004fc80003f05070 */
[----:B------:R-:W-:-:S13]  /*0700*/  ISETP.NE.AND.EX P0, PT, R7, RZ, PT, P0 ;  /* 0x000000ff0700720c */ /* 0x000fda0003f05300 */
[----:B------:R-:W-:Y:S05]  /*0710*/  @!P0 BRA `(.L_x_3) ;  /* 0x0000000000088947 */ /* 0x000fea0003800000 */
[----:B------:R1:W5:Y:S01]  /*0720*/  LD.E R153, desc[UR36][R6.64] ;  /* 0x0000002406997980 */ /* 0x000362000c101900 */
[----:B------:R-:W-:Y:S05]  /*0730*/  BRA `(.L_x_4) ;  /* 0x0000000000247947 */ /* 0x000fea0003800000 */
.L_x_3:
[----:B------:R-:W-:Y:S02]  /*0740*/  ULDC.64 UR4, c[0x0][0x588] ;  /* 0x0001620000047ab9 */ /* 0x000fe40000000a00 */
[----:B------:R-:W-:-:S04]  /*0750*/  ISETP.NE.U32.AND P0, PT, RZ, UR4, PT ;  /* 0x00000004ff007c0c */ /* 0x000fc8000bf05070 */
[----:B------:R-:W-:-:S13]  /*0760*/  ISETP.NE.AND.EX P0, PT, RZ, UR5, PT, P0 ;  /* 0x00000005ff007c0c */ /* 0x000fda000bf05300 */
[----:B------:R-:W-:Y:S05]  /*0770*/  @!P0 BRA `(.L_x_5) ;  /* 0x00000000000c8947 */ /* 0x000fea0003800000 */
[----:B------:R-:W0:Y:S02]  /*0780*/  LDC.64 R6, c[0x0][0x588] ;  /* 0x00016200ff067b82 */ /* 0x000e240000000a00 */
[----:B0-----:R0:W5:Y:S01]  /*0790*/  LDG.E R153, desc[UR36][R6.64] ;  /* 0x0000002406997981 */ /* 0x001162000c1e1900 */
[----:B------:R-:W-:Y:S05]  /*07a0*/  BRA `(.L_x_4) ;  /* 0x0000000000087947 */ /* 0x000fea0003800000 */
.L_x_5:
[----:B------:R-:W-:Y:S02]  /*07b0*/  ULDC UR4, c[0x0][0x580] ;  /* 0x0001600000047ab9 */ /* 0x000fe40000000800 */
[----:B------:R-:W-:-:S07]  /*07c0*/  IMAD.U32 R153, RZ, RZ, UR4 ;  /* 0x00000004ff997e24 */ /* 0x000fce000f8e00ff */
.L_x_4:
[----:B------:R-:W-:Y:S02]  /*07d0*/  ULDC.64 UR4, c[0x0][0x5a0] ;  /* 0x0001680000047ab9 */ /* 0x000fe40000000a00 */
[----:B------:R-:W-:-:S04]  /*07e0*/  ISETP.NE.U32.AND P0, PT, RZ, UR4, PT ;  /* 0x00000004ff007c0c */ /* 0x000fc8000bf05070 */
[----:B------:R-:W-:-:S13]  /*07f0*/  ISETP.NE.AND.EX P0, PT, RZ, UR5, PT, P0 ;  /* 0x00000005ff007c0c */ /* 0x000fda000bf05300 */
[----:B------:R-:W-:Y:S05]  /*0800*/  @!P0 BRA `(.L_x_6) ;  /* 0x00000000001c8947 */ /* 0x000fea0003800000 */
[----:B01----:R-:W0:Y:S02]  /*0810*/  LDC.64 R6, c[0x0][0x5a0] ;  /* 0x00016800ff067b82 */ /* 0x003e240000000a00 */
[----:B0-----:R-:W2:Y:S02]  /*0820*/  LDG.E.64 R6, desc[UR36][R6.64] ;  /* 0x0000002406067981 */ /* 0x001ea4000c1e1b00 */
[----:B--2---:R-:W-:-:S04]  /*0830*/  ISETP.NE.U32.AND P0, PT, R6, RZ, PT ;  /* 0x000000ff0600720c */ /* 0x004fc80003f05070 */
[----:B------:R-:W-:-:S13]  /*0840*/  ISETP.NE.AND.EX P0, PT, R7, RZ, PT, P0 ;  /* 0x000000ff0700720c */ /* 0x000fda0003f05300 */
[----:B------:R-:W-:Y:S05]  /*0850*/  @!P0 BRA `(.L_x_6) ;  /* 0x0000000000088947 */ /* 0x000fea0003800000 */
[----:B------:R3:W5:Y:S01]  /*0860*/  LD.E R152, desc[UR36][R6.64] ;  /* 0x0000002406987980 */ /* 0x000762000c101900 */
[----:B------:R-:W-:Y:S05]  /*0870*/  BRA `(.L_x_7) ;  /* 0x0000000000247947 */ /* 0x000fea0003800000 */
.L_x_6:
[----:B------:R-:W-:Y:S02]  /*0880*/  ULDC.64 UR4, c[0x0][0x590] ;  /* 0x0001640000047ab9 */ /* 0x000fe40000000a00 */
[----:B------:R-:W-:-:S04]  /*0890*/  ISETP.NE.U32.AND P0, PT, RZ, UR4, PT ;  /* 0x00000004ff007c0c */ /* 0x000fc8000bf05070 */
[----:B------:R-:W-:-:S13]  /*08a0*/  ISETP.NE.AND.EX P0, PT, RZ, UR5, PT, P0 ;  /* 0x00000005ff007c0c */ /* 0x000fda000bf05300 */
[----:B------:R-:W-:Y:S05]  /*08b0*/  @!P0 BRA `(.L_x_8) ;  /* 0x00000000000c8947 */ /* 0x000fea0003800000 */
[----:B01----:R-:W0:Y:S02]  /*08c0*/  LDC.64 R6, c[0x0][0x590] ;  /* 0x00016400ff067b82 */ /* 0x003e240000000a00 */
[----:B0-----:R2:W5:Y:S01]  /*08d0*/  LDG.E R152, desc[UR36][R6.64] ;  /* 0x0000002406987981 */ /* 0x001562000c1e1900 */
[----:B------:R-:W-:Y:S05]  /*08e0*/  BRA `(.L_x_7) ;  /* 0x0000000000087947 */ /* 0x000fea0003800000 */
.L_x_8:
[----:B------:R-:W-:Y:S02]  /*08f0*/  ULDC UR4, c[0x0][0x584] ;  /* 0x0001610000047ab9 */ /* 0x000fe40000000800 */
[----:B------:R-:W-:-:S07]  /*0900*/  IMAD.U32 R152, RZ, RZ, UR4 ;  /* 0x00000004ff987e24 */ /* 0x000fce000f8e00ff */
.L_x_7:
[----:B------:R-:W4:Y:S01]  /*0910*/  LDC R2, c[0x0][0x65c] ;  /* 0x00019700ff027b82 */ /* 0x000f220000000800 */
[----:B------:R-:W4:Y:S01]  /*0920*/  S2R R14, SR_CTAID.Y ;  /* 0x00000000000e7919 */ /* 0x000f220000002600 */
[----:B------:R-:W-:Y:S01]  /*0930*/  ULDC UR6, c[0x0][0x28c] ;  /* 0x0000a30000067ab9 */ /* 0x000fe20000000800 */
[----:B------:R-:W-:Y:S01]  /*0940*/  ISETP.NE.AND P0, PT, R8, 0x2, PT ;  /* 0x000000020800780c */ /* 0x000fe20003f05270 */
[----:B------:R-:W-:Y:S01]  /*0950*/  UIADD3 UR6, UR6, 0x1f, URZ ;  /* 0x0000001f06067890 */ /* 0x000fe2000fffe03f */
[----:B0123--:R-:W0:Y:S01]  /*0960*/  S2R R6, SR_CTAID.X ;  /* 0x0000000000067919 */ /* 0x00fe220000002500 */
[----:B------:R-:W-:Y:S01]  /*0970*/  IMAD.MOV.U32 R7, RZ, RZ, RZ ;  /* 0x000000ffff077224 */ /* 0x000fe200078e00ff */
[----:B------:R-:W-:Y:S01]  /*0980*/  UMOV UR39, URZ ;  /* 0x0000003f00277c82 */ /* 0x000fe20008000000 */
[----:B------:R-:W-:Y:S01]  /*0990*/  USHF.R.S32.HI UR7, URZ, 0x1f, UR6 ;  /* 0x0000001f3f077899 */ /* 0x000fe20008011406 */
[----:B------:R-:W-:Y:S01]  /*09a0*/  UMOV UR38, URZ ;  /* 0x0000003f00267c82 */ /* 0x000fe20008000000 */
[----:B------:R-:W-:-:S02]  /*09b0*/  ULDC.64 UR8, c[0x0][0x650] ;  /* 0x0001940000087ab9 */ /* 0x000fc40000000a00 */
[----:B------:R-:W-:-:S04]  /*09c0*/  ULEA.HI UR7, UR7, UR6, URZ, 0x5 ;  /* 0x0000000607077291 */ /* 0x000fc8000f8f283f */
[----:B------:R-:W-:Y:S01]  /*09d0*/  USHF.R.S32.HI UR40, URZ, 0x5, UR7 ;  /* 0x000000053f287899 */ /* 0x000fe20008011407 */
[----:B----4-:R-:W-:-:S13]  /*09e0*/  ISETP.NE.AND P1, PT, R2, 0x1, PT ;  /* 0x000000010200780c */ /* 0x010fda0003f25270 */
[----:B------:R-:W0:Y:S01]  /*09f0*/  @P1 LDC R19, c[0x0][0x10] ;  /* 0x00000400ff131b82 */ /* 0x000e220000000800 */
[----:B------:R-:W-:Y:S02]  /*0a00*/  @P1 IMAD.MOV.U32 R8, RZ, RZ, R14 ;  /* 0x000000ffff081224 */ /* 0x000fe400078e000e */
[----:B------:R-:W-:Y:S02]  /*0a10*/  @P1 IMAD.MOV.U32 R9, RZ, RZ, RZ ;  /* 0x000000ffff091224 */ /* 0x000fe400078e00ff */
[----:B------:R-:W-:-:S03]  /*0a20*/  @P1 IMAD.MOV.U32 R17, RZ, RZ, RZ ;  /* 0x000000ffff111224 */ /* 0x000fc600078e00ff */
[----:B------:R-:W1:Y:S01]  /*0a30*/  @!P1 LDC R11, c[0x0][0xc] ;  /* 0x00000300ff0b9b82 */ /* 0x000e620000000800 */
[----:B------:R-:W-:Y:S01]  /*0a40*/  ULDC UR4, c[0x0][0xc] ;  /* 0x0000030000047ab9 */ /* 0x000fe20000000800 */
[----:B------:R-:W-:Y:S02]  /*0a50*/  ULDC UR5, c[0x0][0x10] ;  /* 0x0000040000057ab9 */ /* 0x000fe40000000800 */
[----:B------:R-:W-:-:S04]  /*0a60*/  UIMAD.WIDE.U32 UR4, UR4, UR5, URZ ;  /* 0x00000005040472a5 */ /* 0x000fc8000f8e003f */
[----:B------:R-:W2:Y:S01]  /*0a70*/  LDC R2, c[0x0][0x14] ;  /* 0x00000500ff027b82 */ /* 0x000ea20000000800 */
[----:B0-----:R-:W-:-:S04]  /*0a80*/  @P1 IMAD.WIDE.U32 R18, R6, R19, R8 ;  /* 0x0000001306121225 */ /* 0x001fc800078e0008 */
[----:B------:R-:W-:Y:S02]  /*0a90*/  @P1 IMAD.IADD R17, R19, 0x1, R17 ;  /* 0x0000000113111824 */ /* 0x000fe400078e0211 */
[----:B-1----:R-:W-:-:S04]  /*0aa0*/  @!P1 IMAD.WIDE.U32 R8, R11, R14, R6 ;  /* 0x0000000e0b089225 */ /* 0x002fc800078e0006 */
[----:B------:R-:W-:Y:S02]  /*0ab0*/  @!P1 IMAD.MOV.U32 R18, RZ, RZ, R8 ;  /* 0x000000ffff129224 */ /* 0x000fe400078e0008 */
[----:B------:R-:W-:Y:S02]  /*0ac0*/  @!P1 IMAD.MOV.U32 R17, RZ, RZ, R9 ;  /* 0x000000ffff119224 */ /* 0x000fe400078e0009 */
[----:B--2---:R-:W-:-:S04]  /*0ad0*/  IMAD.WIDE.U32 R12, R2, UR4, RZ ;  /* 0x00000004020c7c25 */ /* 0x004fc8000f8e00ff */
[----:B------:R-:W-:Y:S01]  /*0ae0*/  IMAD R23, R2, UR5, RZ ;  /* 0x0000000502177c24 */ /* 0x000fe2000f8e02ff */
[----:B------:R0:W-:Y:S03]  /*0af0*/  STL.64 [R1], R12 ;  /* 0x0000000c01007387 */ /* 0x0001e60000100a00 */
[----:B------:R-:W-:Y:S01]  /*0b00*/  IMAD.IADD R23, R13, 0x1, R23 ;  /* 0x000000010d177824 */ /* 0x000fe200078e0217 */
[----:B------:R-:W-:Y:S06]  /*0b10*/  @P0 BRA `(.L_x_9) ;  /* 0x0000000000200947 */ /* 0x000fec0003800000 */
[----:B------:R-:W-:Y:S01]  /*0b20*/  UISETP.GE.U32.AND UP0, UPT, UR40, 0x5, UPT ;  /* 0x000000052800788c */ /* 0x000fe2000bf06070 */
[----:B------:R-:W-:Y:S01]  /*0b30*/  IADD3 R18, P0, R18, R12, RZ ;  /* 0x0000000c12127210 */ /* 0x000fe20007f1e0ff */
[----:B------:R-:W-:Y:S01]  /*0b40*/  UIMAD.WIDE.U32 UR4, UR40, -0x33333333, URZ ;  /* 0xcccccccd280478a5 */ /* 0x000fe2000f8e003f */
[----:B------:R-:W-:-:S03]  /*0b50*/  UMOV UR38, URZ ;  /* 0x0000003f00267c82 */ /* 0x000fc60008000000 */
[----:B------:R-:W-:Y:S01]  /*0b60*/  USHF.R.U32.HI UR4, URZ, 0x2, UR5 ;  /* 0x000000023f047899 */ /* 0x000fe20008011605 */
[----:B------:R-:W-:-:S03]  /*0b70*/  IMAD.X R17, R23, 0x1, R17, P0 ;  /* 0x0000000117117824 */ /* 0x000fc600000e0611 */
[----:B------:R-:W-:Y:S02]  /*0b80*/  UIMAD UR39, UR4, -0x5, UR40 ;  /* 0xfffffffb042778a4 */ /* 0x000fe4000f8e0228 */
[----:B------:R-:W-:-:S12]  /*0b90*/  @UP0 ULOP3.LUT UR38, UR4, 0x1, URZ, 0xc0, !UPT ;  /* 0x0000000104260892 */ /* 0x000fd8000f8ec03f */
.L_x_9:
[----:B------:R-:W-:Y:S01]  /*0ba0*/  ISETP.GE.U32.AND P0, PT, R18, UR8, PT ;  /* 0x0000000812007c0c */ /* 0x000fe2000bf06070 */
[----:B------:R-:W-:Y:S01]  /*0bb0*/  IMAD.MOV.U32 R19, RZ, RZ, -0x1 ;  /* 0xffffffffff137424 */ /* 0x000fe200078e00ff */
[----:B------:R-:W-:Y:S01]  /*0bc0*/  PRMT R8, RZ, 0x7610, R8 ;  /* 0x00007610ff087816 */ /* 0x000fe20000000008 */
[----:B------:R-:W-:Y:S01]  /*0bd0*/  IMAD.MOV.U32 R22, RZ, RZ, -0x1 ;  /* 0xffffffffff167424 */ /* 0x000fe200078e00ff */
[----:B------:R-:W-:Y:S01]  /*0be0*/  ISETP.GE.U32.AND.EX P0, PT, R17, UR9, PT, P0 ;  /* 0x0000000911007c0c */ /* 0x000fe2000bf06100 */
[----:B------:R-:W-:-:S12]  /*0bf0*/  IMAD.MOV.U32 R2, RZ, RZ, -0x1 ;  /* 0xffffffffff027424 */ /* 0x000fd800078e00ff */
[----:B------:R-:W-:Y:S05]  /*0c00*/  @P0 BRA `(.L_x_10) ;  /* 0x00000004005c0947 */ /* 0x000fea0003800000 */
[----:B------:R-:W1:Y:S01]  /*0c10*/  LDC.64 R20, c[0x0][0x628] ;  /* 0x00018a00ff147b82 */ /* 0x000e620000000a00 */
[----:B------:R-:W-:Y:S02]  /*0c20*/  IMAD.MOV.U32 R8, RZ, RZ, R18 ;  /* 0x000000ffff087224 */ /* 0x000fe400078e0012 */
[----:B------:R-:W-:-:S05]  /*0c30*/  IMAD.MOV.U32 R9, RZ, RZ, R17 ;  /* 0x000000ffff097224 */ /* 0x000fca00078e0011 */
[----:B------:R-:W2:Y:S08]  /*0c40*/  LDC R2, c[0x0][0x630] ;  /* 0x00018c00ff027b82 */ /* 0x000eb00000000800 */
[----:B------:R-:W3:Y:S01]  /*0c50*/  LDC.64 R24, c[0x0][0x620] ;  /* 0x00018800ff187b82 */ /* 0x000ee20000000a00 */
[----:B-1----:R-:W-:-:S04]  /*0c60*/  ISETP.NE.U32.AND P0, PT, R20, RZ, PT ;  /* 0x000000ff1400720c */ /* 0x002fc80003f05070 */
[----:B------:R-:W-:-:S13]  /*0c70*/  ISETP.NE.AND.EX P0, PT, R21, RZ, PT, P0 ;  /* 0x000000ff1500720c */ /* 0x000fda0003f05300 */
[----:B--23--:R-:W-:Y:S05]  /*0c80*/  @!P0 BRA `(.L_x_11) ;  /* 0x0000000000288947 */ /* 0x00cfea0003800000 */
[----:B0-----:R-:W0:Y:S02]  /*0c90*/  LDC R13, c[0x0][0x634] ;  /* 0x00018d00ff0d7b82 */ /* 0x001e240000000800 */
[----:B0-----:R-:W-:-:S05]  /*0ca0*/  IADD3 R13, P0, R18, R13, RZ ;  /* 0x0000000d120d7210 */ /* 0x001fca0007f1e0ff */
[----:B------:R-:W-:-:S04]  /*0cb0*/  IMAD.X R15, RZ, RZ, R17, P0 ;  /* 0x000000ffff0f7224 */ /* 0x000fc800000e0611 */
[----:B------:R-:W-:-:S04]  /*0cc0*/  IMAD.WIDE.U32 R8, R15, R20, RZ ;  /* 0x000000140f087225 */ /* 0x000fc800078e00ff */
[----:B------:R-:W-:-:S04]  /*0cd0*/  IMAD.WIDE.U32 R10, P0, R13, R21, R8 ;  /* 0x000000150d0a7225 */ /* 0x000fc80007800008 */
[----:B------:R-:W-:-:S04]  /*0ce0*/  IMAD.WIDE.U32 R8, R13, R20, RZ ;  /* 0x000000140d087225 */ /* 0x000fc800078e00ff */
[----:B------:R-:W-:Y:S01]  /*0cf0*/  IMAD.X R13, RZ, RZ, RZ, P0 ;  /* 0x000000ffff0d7224 */ /* 0x000fe200000e06ff */
[----:B------:R-:W-:Y:S01]  /*0d00*/  IADD3 RZ, P0, R9, R10, RZ ;  /* 0x0000000a09ff7210 */ /* 0x000fe20007f1e0ff */
[----:B------:R-:W-:-:S04]  /*0d10*/  IMAD.MOV.U32 R12, RZ, RZ, R11 ;  /* 0x000000ffff0c7224 */ /* 0x000fc800078e000b */
[----:B------:R-:W-:-:S08]  /*0d20*/  IMAD.WIDE.U32.X R8, R15, R21, R12, P0 ;  /* 0x000000150f087225 */ /* 0x000fd000000e040c */
.L_x_11:
[-CC-:B------:R-:W-:Y:S01]  /*0d30*/  SHF.R.U64 R31, R8, R2.reuse, R9.reuse ;  /* 0x00000002081f7219 */ /* 0x180fe20000001209 */
[----:B0-----:R-:W0:Y:S01]  /*0d40*/  LDC R12, c[0x0][0x618] ;  /* 0x00018600ff0c7b82 */ /* 0x001e220000000800 */
[----:B------:R-:W-:Y:S01]  /*0d50*/  SHF.R.U32.HI R7, RZ, R2, R9 ;  /* 0x00000002ff077219 */ /* 0x000fe20000011609 */
[----:B------:R-:W-:Y:S01]  /*0d60*/  ULDC UR4, c[0x0][0x150] ;  /* 0x0000540000047ab9 */ /* 0x000fe20000000800 */
[----:B------:R-:W-:Y:S01]  /*0d70*/  IADD3 R11, P0, RZ, -R31, RZ ;  /* 0x8000001fff0b7210 */ /* 0x000fe20007f1e0ff */
[----:B------:R-:W-:Y:S01]  /*0d80*/  IMAD.MOV.U32 R19, RZ, RZ, R17 ;  /* 0x000000ffff137224 */ /* 0x000fe200078e0011 */
[----:B------:R-:W-:-:S03]  /*0d90*/  I2FP.F32.U32 R2, R6 ;  /* 0x0000000600027245 */ /* 0x000fc60000201000 */
[----:B------:R-:W1:Y:S01]  /*0da0*/  LDC.64 R26, c[0x0][0x640] ;  /* 0x00019000ff1a7b82 */ /* 0x000e620000000a00 */
[----:B------:R-:W-:Y:S02]  /*0db0*/  IMAD.X R13, RZ, RZ, ~R7, P0 ;  /* 0x000000ffff0d7224 */ /* 0x000fe400000e0e07 */
[----:B------:R-:W-:Y:S01]  /*0dc0*/  FMUL R2, R2, UR4 ;  /* 0x0000000402027c20 */ /* 0x000fe20008400000 */
[----:B------:R-:W-:Y:S01]  /*0dd0*/  IMAD.WIDE.U32 R8, R11, R24, R18 ;  /* 0x000000180b087225 */ /* 0x000fe200078e0012 */
[----:B------:R-:W-:-:S03]  /*0de0*/  ULDC UR4, c[0x0][0x154] ;  /* 0x0000550000047ab9 */ /* 0x000fc60000000800 */
[----:B------:R-:W-:Y:S01]  /*0df0*/  IMAD R10, R13, R24, RZ ;  /* 0x000000180d0a7224 */ /* 0x000fe200078e02ff */
[----:B------:R-:W2:Y:S01]  /*0e00*/  LDC R7, c[0x0][0x144] ;  /* 0x00005100ff077b82 */ /* 0x000ea20000000800 */
[----:B------:R-:W3:Y:S02]  /*0e10*/  F2I.U32.TRUNC.NTZ R2, R2 ;  /* 0x0000000200027305 */ /* 0x000ee4000020f000 */
[----:B------:R-:W-:-:S04]  /*0e20*/  IMAD R11, R11, R25, R10 ;  /* 0x000000190b0b7224 */ /* 0x000fc800078e020a */
[----:B------:R-:W-:Y:S01]  /*0e30*/  IMAD.IADD R9, R9, 0x1, R11 ;  /* 0x0000000109097824 */ /* 0x000fe200078e020b */
[----:B------:R-:W4:Y:S01]  /*0e40*/  LDC R22, c[0x0][0x608] ;  /* 0x00018200ff167b82 */ /* 0x000f220000000800 */
[----:B------:R-:W-:-:S03]  /*0e50*/  IMAD.MOV.U32 R11, RZ, RZ, -0x1 ;  /* 0xffffffffff0b7424 */ /* 0x000fc600078e00ff */
[--C-:B0-----:R-:W-:Y:S02]  /*0e60*/  SHF.R.U64 R20, R8, R12, R9.reuse ;  /* 0x0000000c08147219 */ /* 0x101fe40000001209 */
[----:B------:R-:W-:Y:S02]  /*0e70*/  I2FP.F32.U32 R8, R14 ;  /* 0x0000000e00087245 */ /* 0x000fe40000201000 */
[----:B------:R-:W0:Y:S01]  /*0e80*/  LDC R24, c[0x0][0x658] ;  /* 0x00019600ff187b82 */ /* 0x000e220000000800 */
[----:B-1----:R-:W-:Y:S01]  /*0e90*/  ISETP.NE.U32.AND P0, PT, R26, RZ, PT ;  /* 0x000000ff1a00720c */ /* 0x002fe20003f05070 */
[----:B---3--:R-:W-:Y:S02]  /*0ea0*/  IMAD.MOV R10, RZ, RZ, -R2 ;  /* 0x000000ffff0a7224 */ /* 0x008fe400078e0a02 */
[----:B------:R-:W-:Y:S01]  /*0eb0*/  FMUL R8, R8, UR4 ;  /* 0x0000000408087c20 */ /* 0x000fe20008400000 */
[----:B------:R-:W-:Y:S02]  /*0ec0*/  SHF.R.U32.HI R9, RZ, R12, R9 ;  /* 0x0000000cff097219 */ /* 0x000fe40000011609 */
[----:B------:R-:W-:Y:S01]  /*0ed0*/  ISETP.NE.AND.EX P0, PT, R27, RZ, PT, P0 ;  /* 0x000000ff1b00720c */ /* 0x000fe20003f05300 */
[----:B------:R1:W3:Y:S01]  /*0ee0*/  F2I.U32.TRUNC.NTZ R15, R8 ;  /* 0x00000008000f7305 */ /* 0x0002e2000020f000 */
[----:B------:R-:W1:Y:S01]  /*0ef0*/  LDC R19, c[0x0][0x148] ;  /* 0x00005200ff137b82 */ /* 0x000e620000000800 */
[----:B--2---:R-:W-:-:S07]  /*0f00*/  IMAD R2, R7, R10, R6 ;  /* 0x0000000a07027224 */ /* 0x004fce00078e0206 */
[----:B------:R-:W2:Y:S01]  /*0f10*/  LDC R25, c[0x0][0x600] ;  /* 0x00018000ff197b82 */ /* 0x000ea20000000800 */
[-CC-:B----4-:R-:W-:Y:S02]  /*0f20*/  SHF.R.U64 R32, R20, R22.reuse, R9.reuse ;  /* 0x0000001614207219 */ /* 0x190fe40000001209 */
[----:B------:R-:W-:Y:S01]  /*0f30*/  SHF.R.U32.HI R7, RZ, R22, R9 ;  /* 0x00000016ff077219 */ /* 0x000fe20000011609 */
[----:B------:R-:W-:-:S04]  /*0f40*/  IMAD.MOV.U32 R9, RZ, RZ, 0x1 ;  /* 0x00000001ff097424 */ /* 0x000fc800078e00ff */
[----:B------:R-:W4:Y:S01]  /*0f50*/  LDC R28, c[0x0][0x648] ;  /* 0x00019200ff1c7b82 */ /* 0x000f220000000800 */
[-C--:B0-----:R-:W-:Y:S02]  /*0f60*/  SHF.L.U32 R6, R11, R24.reuse, RZ ;  /* 0x000000180b067219 */ /* 0x081fe400000006ff */
[--C-:B------:R-:W-:Y:S02]  /*0f70*/  SHF.R.U64 R22, R32, R24, R7.reuse ;  /* 0x0000001820167219 */ /* 0x100fe40000001207 */
[----:B------:R-:W-:Y:S02]  /*0f80*/  LOP3.LUT R13, RZ, R6, RZ, 0x33, !PT ;  /* 0x00000006ff0d7212 */ /* 0x000fe400078e33ff */
[-C--:B------:R-:W-:Y:S01]  /*0f90*/  SHF.R.U32.HI R7, RZ, R24.reuse, R7 ;  /* 0x00000018ff077219 */ /* 0x080fe20000011607 */
[----:B------:R-:W0:Y:S01]  /*0fa0*/  LDC R29, c[0x0][0x638] ;  /* 0x00018e00ff1d7b82 */ /* 0x000e220000000800 */
[----:B------:R-:W-:Y:S01]  /*0fb0*/  SHF.L.U32 R12, R9, R24, RZ ;  /* 0x00000018090c7219 */ /* 0x000fe200000006ff */
[----:B------:R-:W-:-:S06]  /*0fc0*/  IMAD.MOV.U32 R6, RZ, RZ, R22 ;  /* 0x000000ffff067224 */ /* 0x000fcc00078e0016 */
[----:B------:R-:W0:Y:S01]  /*0fd0*/  LDC R30, c[0x0][0x610] ;  /* 0x00018400ff1e7b82 */ /* 0x000e220000000800 */
[----:B-1-3--:R-:W-:Y:S05]  /*0fe0*/  @!P0 BRA `(.L_x_12) ;  /* 0x0000000000288947 */ /* 0x00afea0003800000 */
[----:B------:R-:W1:Y:S02]  /*0ff0*/  LDC R11, c[0x0][0x64c] ;  /* 0x00019300ff0b7b82 */ /* 0x000e640000000800 */
[----:B-1----:R-:W-:-:S05]  /*1000*/  IADD3 R11, P0, R22, R11, RZ ;  /* 0x0000000b160b7210 */ /* 0x002fca0007f1e0ff */
        /* <DEDUP_REMOVED lines=8> */
.L_x_12:
[----:B----4-:R-:W-:Y:S01]  /*1090*/  SHF.R.U64 R6, R6, R28, R7 ;  /* 0x0000001c06067219 */ /* 0x010fe20000001207 */
[----:B--2---:R-:W-:Y:S01]  /*10a0*/  VIADD R7, R25, 0xffffffff ;  /* 0xffffffff19077836 */ /* 0x004fe20000000000 */
[----:B------:R-:W-:Y:S01]  /*10b0*/  LOP3.LUT R13, R32, R13, RZ, 0xc0, !PT ;  /* 0x0000000d200d7212 */ /* 0x000fe200078ec0ff */
[----:B------:R-:W-:Y:S02]  /*10c0*/  IMAD.MOV R15, RZ, RZ, -R15 ;  /* 0x000000ffff0f7224 */ /* 0x000fe400078e0a0f */
[----:B------:R-:W-:Y:S01]  /*10d0*/  IMAD.MOV R8, RZ, RZ, -R6 ;  /* 0x000000ffff087224 */ /* 0x000fe200078e0a06 */
[----:B------:R-:W-:Y:S01]  /*10e0*/  LOP3.LUT R7, R20, R7, RZ, 0xc0, !PT ;  /* 0x0000000714077212 */ /* 0x000fe200078ec0ff */
[----:B------:R-:W-:Y:S02]  /*10f0*/  IMAD R13, R12, R6, R13 ;  /* 0x000000060c0d7224 */ /* 0x000fe400078e020d */
[----:B------:R-:W-:Y:S02]  /*1100*/  @P1 IMAD R2, R19, R15, R14 ;  /* 0x0000000f13021224 */ /* 0x000fe400078e020e */
[----:B0-----:R-:W-:-:S02]  /*1110*/  IMAD R6, R8, R29, R22 ;  /* 0x0000001d08067224 */ /* 0x001fc400078e0216 */
[----:B------:R-:W-:Y:S02]  /*1120*/  IMAD R2, R13, R30, R2 ;  /* 0x0000001e0d027224 */ /* 0x000fe400078e0202 */
[----:B------:R-:W-:Y:S02]  /*1130*/  IMAD R19, R6, R25, R7 ;  /* 0x0000001906137224 */ /* 0x000fe400078e0207 */
[----:B------:R-:W-:-:S03]  /*1140*/  IMAD.MOV.U32 R8, RZ, RZ, 0x1 ;  /* 0x00000001ff087424 */ /* 0x000fc600078e00ff */
[----:B------:R-:W-:Y:S02]  /*1150*/  SEL R22, R19, R2, !P1 ;  /* 0x0000000213167207 */ /* 0x000fe40004800000 */
[----:B------:R-:W-:Y:S01]  /*1160*/  SEL R19, R2, R19, !P1 ;  /* 0x0000001302137207 */ /* 0x000fe20004800000 */
[----:B------:R-:W-:-:S07]  /*1170*/  IMAD.MOV.U32 R2, RZ, RZ, R31 ;  /* 0x000000ffff027224 */ /* 0x000fce00078e001f */
.L_x_10:
[----:B------:R-:W-:Y:S05]  /*1180*/  @!P2 BRA `(.L_x_13) ;  /* 0x0000008c00f4a947 */ /* 0x000fea0003800000 */
[----:B------:R-:W-:-:S13]  /*1190*/  ISETP.GT.U32.AND P0, PT, R33, 0x1, PT ;  /* 0x000000012100780c */ /* 0x000fda0003f04070 */
[----:B------:R-:W-:Y:S05]  /*11a0*/  @P0 EXIT ;  /* 0x000000000000094d */ /* 0x000fea0003800000 */
.L_x_14:
[----:B------:R-:W-:-:S08]  /*11b0*/  NOP ;  /* 0x0000000000007918 */ /* 0x000fd00000000000 */
[----:B------:R-:W1:Y:S02]  /*11c0*/  USETMAXREG.TRY_ALLOC.CTAPOOL UP0, 0xe8 ;  /* 0x000000e8000079c8 */ /* 0x000e640008000600 */
[----:B-1----:R-:W-:-:S13]  /*11d0*/  PLOP3.LUT P0, PT, PT, PT, UP0, 0x80, 0x0 ;  /* 0x000000000000781c */ /* 0x002fda0003f0f008 */
[----:B------:R-:W-:Y:S05]  /*11e0*/  @!P0 BRA `(.L_x_14) ;  /* 0xfffffffc00f08947 */ /* 0x000fea000383ffff */
[----:B------:R-:W-:-:S13]  /*11f0*/  LOP3.LUT P0, RZ, R8, 0xff, RZ, 0xc0, !PT ;  /* 0x000000ff08ff7812 */ /* 0x000fda000780c0ff */
[----:B------:R-:W-:Y:S05]  /*1200*/  @!P0 EXIT ;  /* 0x000000000000894d */ /* 0x000fea0003800000 */
[----:B------:R-:W1:Y:S01]  /*1210*/  S2UR UR4, SR_CgaCtaId ;  /* 0x00000000000479c3 */ /* 0x000e620000008800 */
[----:B------:R-:W-:Y:S01]  /*1220*/  VIADD R6, R5, 0xffffffff ;  /* 0xffffffff05067836 */ /* 0x000fe20000000000 */
[----:B------:R-:W-:Y:S01]  /*1230*/  SHF.R.S32.HI R0, RZ, 0x1f, R3 ;  /* 0x0000001fff007819 */ /* 0x000fe20000011403 */
[----:B------:R-:W-:Y:S01]  /*1240*/  UMOV UR41, 0x400 ;  /* 0x0000040000297882 */ /* 0x000fe20000000000 */
[----:B------:R-:W-:Y:S01]  /*1250*/  UISETP.LT.AND UP0, UPT, UR40, 0x1, UPT ;  /* 0x000000012800788c */ /* 0x000fe2000bf01270 */
[----:B------:R-:W-:Y:S01]  /*1260*/  LOP3.LUT R172, R16, 0x1, RZ, 0xfc, !PT ;  /* 0x0000000110ac7812 */ /* 0x000fe200078efcff */
[----:B------:R-:W-:Y:S01]  /*1270*/  USHF.L.U32 UR44, UR40, 0x1, URZ ;  /* 0x00000001282c7899 */ /* 0x000fe2000800063f */
[----:B------:R-:W-:Y:S01]  /*1280*/  R2UR UR42, R6 ;  /* 0x00000000062a72ca */ /* 0x000fe200000e0000 */
[----:B------:R-:W-:Y:S01]  /*1290*/  USEL UR43, UR40, 0x1, UP0 ;  /* 0x00000001282b7887 */ /* 0x000fe20008000000 */
[CC--:B------:R-:W-:Y:S02]  /*12a0*/  LEA.HI R4, R0.reuse, R3.reuse, RZ, 0x2 ;  /* 0x0000000300047211 */ /* 0x0c0fe400078f10ff */
[----:B------:R-:W-:Y:S01]  /*12b0*/  LEA.HI R0, R0, R3, RZ, 0x5 ;  /* 0x0000000300007211 */ /* 0x000fe200078f28ff */
[----:B------:R-:W-:Y:S01]  /*12c0*/  UIADD3 UR43, -UR43, UR40, URZ ;  /* 0x000000282b2b7290 */ /* 0x000fe2000fffe13f */
[----:B------:R-:W-:-:S02]  /*12d0*/  SHF.R.S32.HI R154, RZ, 0x2, R4 ;  /* 0x00000002ff9a7819 */ /* 0x000fc40000011404 */
[----:B------:R-:W-:Y:S02]  /*12e0*/  SHF.R.S32.HI R5, RZ, 0x1f, R4 ;  /* 0x0000001fff057819 */ /* 0x000fe40000011404 */
[----:B------:R-:W-:Y:S02]  /*12f0*/  LOP3.LUT R156, R4, 0xfffffffc, RZ, 0xc0, !PT ;  /* 0xfffffffc049c7812 */ /* 0x000fe400078ec0ff */
[----:B------:R-:W-:Y:S01]  /*1300*/  LEA.HI R5, R5, R154, RZ, 0x3 ;  /* 0x0000009a05057211 */ /* 0x000fe200078f18ff */
[----:B------:R-:W-:Y:S01]  /*1310*/  USHF.L.U32 UR42, UR42, 0x3, URZ ;  /* 0x000000032a2a7899 */ /* 0x000fe2000800063f */
[----:B------:R-:W-:Y:S01]  /*1320*/  ISETP.NE.AND P0, PT, R6, RZ, PT ;  /* 0x000000ff0600720c */ /* 0x000fe20003f05270 */
[----:B------:R-:W-:Y:S01]  /*1330*/  IMAD.IADD R156, R3, 0x1, -R156 ;  /* 0x00000001039c7824 */ /* 0x000fe200078e0a9c */
[----:B------:R-:W-:Y:S01]  /*1340*/  LOP3.LUT R5, R5, 0xfffffff8, RZ, 0xc0, !PT ;  /* 0xfffffff805057812 */ /* 0x000fe200078ec0ff */
[----:B-1----:R-:W-:Y:S01]  /*1350*/  ULEA UR41, UR4, UR41, 0x18 ;  /* 0x0000002904297291 */ /* 0x002fe2000f8ec03f */
[----:B------:R-:W-:Y:S01]  /*1360*/  SEL R173, RZ, 0x1, P0 ;  /* 0x00000001ffad7807 */ /* 0x000fe20000000000 */
[----:B------:R-:W-:Y:S01]  /*1370*/  IMAD.U32 R158, RZ, RZ, UR42 ;  /* 0x0000002aff9e7e24 */ /* 0x000fe2000f8e00ff */
[----:B------:R-:W-:Y:S01]  /*1380*/  ULDC UR4, c[0x0][0x284] ;  /* 0x0000a10000047ab9 */ /* 0x000fe20000000800 */
[----:B------:R-:W-:Y:S01]  /*1390*/  IMAD.IADD R154, R154, 0x1, -R5 ;  /* 0x000000019a9a7824 */ /* 0x000fe200078e0a05 */
[----:B------:R-:W-:Y:S01]  /*13a0*/  UIADD3 UR45, UR41, 0x60, URZ ;  /* 0x00000060292d7890 */ /* 0x000fe2000fffe03f */
[----:B------:R-:W-:-:S02]  /*13b0*/  SHF.R.S32.HI R5, RZ, 0x5, R0 ;  /* 0x00000005ff057819 */ /* 0x000fc40000011400 */
[C---:B------:R-:W-:Y:S02]  /*13c0*/  LOP3.LUT R160, R158.reuse, 0x8, RZ, 0xc0, !PT ;  /* 0x000000089ea07812 */ /* 0x040fe400078ec0ff */
[--C-:B------:R-:W-:Y:S01]  /*13d0*/  SHF.R.S32.HI R155, RZ, 0x1f, R154.reuse ;  /* 0x0000001fff9b7819 */ /* 0x100fe2000001149a */
[C-C-:B------:R-:W-:Y:S01]  /*13e0*/  IMAD R161, R5.reuse, -0x10, -R154.reuse ;  /* 0xfffffff005a17824 */ /* 0x140fe200078e0a9a */
[----:B------:R-:W-:Y:S01]  /*13f0*/  LOP3.LUT R158, R158, 0x8, RZ, 0xc, !PT ;  /* 0x000000089e9e7812 */ /* 0x000fe200078e0cff */
[----:B------:R-:W-:Y:S01]  /*1400*/  IMAD.U32 R157, RZ, RZ, UR45 ;  /* 0x0000002dff9d7e24 */ /* 0x000fe2000f8e00ff */
[----:B------:R-:W-:Y:S01]  /*1410*/  LOP3.LUT R160, R160, 0x18, RZ, 0x3c, !PT ;  /* 0x00000018a0a07812 */ /* 0x000fe200078e3cff */
[----:B------:R-:W-:-:S04]  /*1420*/  IMAD.WIDE R154, R5, 0x10, R154 ;  /* 0x00000010059a7825 */ /* 0x000fc800078e029a */
[----:B------:R-:W-:Y:S02]  /*1430*/  VIADD R159, R157, UR42 ;  /* 0x0000002a9d9f7c36 */ /* 0x000fe40008000000 */
[----:B------:R-:W-:-:S07]  /*1440*/  VIADD R161, R161, UR4 ;  /* 0x00000004a1a17c36 */ /* 0x000fce0008000000 */
.L_x_290:
[----:B------:R-:W-:Y:S01]  /*1450*/  SHF.L.U32 R0, R173, 0x1f, RZ ;  /* 0x0000001fad007819 */ /* 0x000fe200000006ff */
[----:B------:R-:W-:Y:S02]  /*1460*/  ULDC UR4, c[0x0][0x28c] ;  /* 0x0000a30000047ab9 */ /* 0x000fe40000000800 */
[----:B------:R-:W-:Y:S01]  /*1470*/  ISETP.LT.AND P1, PT, RZ, UR4, PT ;  /* 0x00000004ff007c0c */ /* 0x000fe2000bf21270 */
[----:B------:R-:W1:Y:S02]  /*1480*/  SYNCS.PHASECHK.TRANS64.TRYWAIT P0, [R157+UR42], R0 ;  /* 0x000000009d0075a7 */ /* 0x000e64000800016a */
[----:B-1-34-:R-:W-:Y:S10]  /*1490*/  @!P0 BRA `(.L_x_15) ;  /* 0x0000009c004c8947 */ /* 0x01aff40003800000 */
.L_x_313:
[----:B------:R-:W-:Y:S05]  /*14a0*/  @P1 BRA `(.L_x_16) ;  /* 0x0000000000401947 */ /* 0x000fea0003800000 */
[----:B-1----:R-:W-:Y:S01]  /*14b0*/  MOV R0, 0x0 ;  /* 0x0000000000007802 */ /* 0x002fe20000000f00 */
[----:B------:R-:W-:Y:S01]  /*14c0*/  ULDC.64 UR4, c[0x4][0x68] ;  /* 0x01001a0000047ab9 */ /* 0x000fe20000000a00 */
[----:B------:R-:W-:Y:S01]  /*14d0*/  ULDC.64 UR6, c[0x4][0x8] ;  /* 0x0100020000067ab9 */ /* 0x000fe20000000a00 */
[----:B------:R-:W-:Y:S01]  /*14e0*/  IMAD.U32 R4, RZ, RZ, UR4 ;  /* 0x00000004ff047e24 */ /* 0x000fe2000f8e00ff */
[----:B------:R1:W2:Y:S01]  /*14f0*/  LDC.64 R14, c[0x4][R0] ;  /* 0x01000000000e7b82 */ /* 0x0002a20000000a00 */
[----:B------:R-:W-:Y:S01]  /*1500*/  IMAD.U32 R5, RZ, RZ, UR5 ;  /* 0x00000005ff057e24 */ /* 0x000fe2000f8e00ff */
[----:B------:R-:W-:Y:S01]  /*1510*/  ULDC.64 UR4, c[0x4][0x70] ;  /* 0x01001c0000047ab9 */ /* 0x000fe20000000a00 */
[----:B------:R-:W-:Y:S02]  /*1520*/  IMAD.U32 R10, RZ, RZ, UR6 ;  /* 0x00000006ff0a7e24 */ /* 0x000fe4000f8e00ff */
[----:B------:R-:W-:Y:S02]  /*1530*/  IMAD.U32 R6, RZ, RZ, UR4 ;  /* 0x00000004ff067e24 */ /* 0x000fe4000f8e00ff */
[----:B------:R-:W-:-:S02]  /*1540*/  IMAD.U32 R7, RZ, RZ, UR5 ;  /* 0x00000005ff077e24 */ /* 0x000fc4000f8e00ff */
[----:B------:R-:W-:Y:S02]  /*1550*/  IMAD.U32 R11, RZ, RZ, UR7 ;  /* 0x00000007ff0b7e24 */ /* 0x000fe4000f8e00ff */
[----:B------:R-:W-:Y:S02]  /*1560*/  IMAD.MOV.U32 R8, RZ, RZ, 0x1e1 ;  /* 0x000001e1ff087424 */ /* 0x000fe400078e00ff */
[----:B0-----:R-:W-:Y:S02]  /*1570*/  IMAD.MOV.U32 R12, RZ, RZ, 0x1 ;  /* 0x00000001ff0c7424 */ /* 0x001fe400078e00ff */
[----:B-1----:R-:W-:-:S07]  /*1580*/  IMAD.MOV.U32 R13, RZ, RZ, RZ ;  /* 0x000000ffff0d7224 */ /* 0x002fce00078e00ff */
[----:B------:R-:W-:-:S07]  /*1590*/  LEPC R20, `(.L_x_16) ;  /* 0x000000001014794e */ /* 0x000fce0000000000 */
[----:B--2--5:R-:W-:Y:S05]  /*15a0*/  CALL.ABS.NOINC R14 ;  /* 0x000000000e007343 */ /* 0x024fea0003c00000 */
.L_x_16:
[----:B------:R-:W-:-:S13]  /*15b0*/  ISETP.NE.AND P0, PT, R172, 0x3, PT ;  /* 0x00000003ac00780c */ /* 0x000fda0003f05270 */
[----:B------:R-:W-:Y:S05]  /*15c0*/  @!P0 BRA `(.L_x_17) ;  /* 0x0000000000048947 */ /* 0x000fea0003800000 */
[----:B------:R-:W-:Y:S01]  /*15d0*/  BPT.TRAP 0x1 ;  /* 0x000000040000795c */ /* 0x000fe20000300000 */
.L_x_17:
[----:B------:R-:W-:Y:S02]  /*15e0*/  IMAD.U32 R3, RZ, RZ, UR39 ;  /* 0x00000027ff037e24 */ /* 0x000fe4000f8e00ff */
[----:B-1----:R-:W-:-:S03]  /*15f0*/  IMAD.U32 R0, RZ, RZ, UR38 ;  /* 0x00000026ff007e24 */ /* 0x002fc6000f8e00ff */
[----:B------:R-:W-:Y:S02]  /*1600*/  LEA R3, R3, UR41, 0x3 ;  /* 0x0000002903037c11 */ /* 0x000fe4000f8e18ff */
[----:B------:R-:W-:-:S04]  /*1610*/  SHF.L.U32 R0, R0, 0x1f, RZ ;  /* 0x0000001f00007819 */ /* 0x000fc800000006ff */
[----:B------:R1:W2:Y:S01]  /*1620*/  SYNCS.PHASECHK.TRANS64.TRYWAIT P1, [R3+URZ], R0 ;  /* 0x00000000030075a7 */ /* 0x0002a2000802017f */
[----:B------:R-:W-:Y:S05]  /*1630*/  @!P0 BRA `(.L_x_18) ;  /* 0x0000000000048947 */ /* 0x000fea0003800000 */
[----:B------:R-:W-:Y:S01]  /*1640*/  BPT.TRAP 0x1 ;  /* 0x000000040000795c */ /* 0x000fe20000300000 */
.L_x_18:
[----:B------:R-:W-:-:S05]  /*1650*/  IMAD.U32 R4, RZ, RZ, UR43 ;  /* 0x0000002bff047e24 */ /* 0x000fca000f8e00ff */
[----:B------:R-:W-:Y:S01]  /*1660*/  ISETP.GE.AND P2, PT, R4, 0x1, PT ;  /* 0x000000010400780c */ /* 0x000fe20003f46270 */
[----:B--2---:R-:W-:-:S12]  /*1670*/  @P1 BRA `(.L_x_19) ;  /* 0x0000000000081947 */ /* 0x004fd80003800000 */
[----:B------:R-:W2:Y:S02]  /*1680*/  SYNCS.PHASECHK.TRANS64.TRYWAIT P1, [R3+URZ], R0 ;  /* 0x00000000030075a7 */ /* 0x000ea4000802017f */
[----:B--2---:R-:W-:Y:S05]  /*1690*/  @!P1 BRA `(.L_x_20) ;  /* 0x0000009800e09947 */ /* 0x004fea0003800000 */
.L_x_19:
[----:B------:R-:W-:Y:S05]  /*16a0*/  WARPSYNC.ALL ;  /* 0x0000000000007948 */ /* 0x000fea0003800000 */
[----:B------:R-:W-:Y:S01]  /*16b0*/  UIADD3 UR4, UR41, 0x180, URZ ;  /* 0x0000018029047890 */ /* 0x000fe2000fffe03f */
[----:B------:R-:W-:Y:S01]  /*16c0*/  WARPGROUP.ARRIVE ;  /* 0x00000000000079c5 */ /* 0x000fe20000000000 */
[----:B------:R-:W-:Y:S02]  /*16d0*/  UIADD3 UR5, UR41, 0x5180, URZ ;  /* 0x0000518029057890 */ /* 0x000fe4000fffe03f */
[----:B------:R-:W-:Y:S02]  /*16e0*/  USHF.R.U32.HI UR4, URZ, 0x4, UR4 ;  /* 0x000000043f047899 */ /* 0x000fe40008011604 */
[----:B------:R-:W-:-:S02]  /*16f0*/  USHF.R.U32.HI UR5, URZ, 0x4, UR5 ;  /* 0x000000043f057899 */ /* 0x000fc40008011605 */
[----:B------:R-:W-:Y:S02]  /*1700*/  ULOP3.LUT UR4, UR4, 0x3fff, URZ, 0xc0, !UPT ;  /* 0x00003fff04047892 */ /* 0x000fe4000f8ec03f */
[----:B------:R-:W-:Y:S02]  /*1710*/  ULOP3.LUT UR5, UR5, 0x3fff, URZ, 0xc0, !UPT ;  /* 0x00003fff05057892 */ /* 0x000fe4000f8ec03f */
[----:B------:R-:W-:Y:S02]  /*1720*/  ULOP3.LUT UR11, UR4, 0x10000, URZ, 0xfc, !UPT ;  /* 0x00010000040b7892 */ /* 0x000fe4000f8efc3f */
[----:B------:R-:W-:Y:S02]  /*1730*/  ULOP3.LUT UR10, UR5, 0x10000, URZ, 0xfc, !UPT ;  /* 0x00010000050a7892 */ /* 0x000fe4000f8efc3f */
[----:B------:R-:W-:Y:S02]  /*1740*/  ULEA UR4, UR39, UR11, 0x8 ;  /* 0x0000000b27047291 */ /* 0x000fe4000f8e403f */
[----:B------:R-:W-:Y:S01]  /*1750*/  ULEA UR6, UR39, UR10, 0xa ;  /* 0x0000000a27067291 */ /* 0x000fe2000f8e503f */
[----:B------:R-:W-:Y:S01]  /*1760*/  UMOV UR5, 0x80000020 ;  /* 0x8000002000057882 */ /* 0x000fe20000000000 */
[----:B------:R-:W-:-:S07]  /*1770*/  UMOV UR7, 0x80000020 ;  /* 0x8000002000077882 */ /* 0x000fce0000000000 */
[----:B------:R-:W-:Y:S01]  /*1780*/  HGMMA.64x256x16.F32 R24, gdesc[UR4], RZ, !UPT, gsb0 ;  /* 0x03e00000041879f0 */ /* 0x000fe2000c0008ff */
[----:B------:R-:W-:Y:S02]  /*1790*/  UIADD3 UR4, UR4, 0x2, URZ ;  /* 0x0000000204047890 */ /* 0x000fe4000fffe03f */
[----:B------:R-:W-:Y:S01]  /*17a0*/  UIADD3 UR6, UR6, 0x2, URZ ;  /* 0x0000000206067890 */ /* 0x000fe2000fffe03f */
[----:B------:R-:W-:Y:S01]  /*17b0*/  UMOV UR5, 0x80000020 ;  /* 0x8000002000057882 */ /* 0x000fe20000000000 */
[----:B------:R-:W-:Y:S01]  /*17c0*/  UMOV UR7, 0x80000020 ;  /* 0x8000002000077882 */ /* 0x000fe20000000000 */
[----:B------:R-:W-:Y:S02]  /*17d0*/  WARPGROUP.DEPBAR.LE gsb0, 0x0 ;  /* 0x00008000000079c5 */ /* 0x000fe40000010000 */
[----:B------:R-:W-:-:S15]  /*17e0*/  WARPGROUP.ARRIVE ;  /* 0x00000000000079c5 */ /* 0x000fde0000000000 */
[----:B------:R-:W-:-:S05]  /*17f0*/  NOP ;  /* 0x0000000000007918 */ /* 0x000fca0000000000 */
[----:B------:R-:W-:Y:S03]  /*1800*/  HGMMA.64x256x16.F32 R24, gdesc[UR4], R24, gsb0 ;  /* 0x03e00000041879f0 */ /* 0x000fe60008000818 */
[----:B------:R-:W-:Y:S02]  /*1810*/  WARPGROUP.DEPBAR.LE gsb0, 0x0 ;  /* 0x00008000000079c5 */ /* 0x000fe40000010000 */
[----:B------:R-:W-:Y:S05]  /*1820*/  @!P2 BRA `(.L_x_21) ;  /* 0x0000000000d4a947 */ /* 0x000fea0003800000 */
[----:B------:R-:W-:Y:S01]  /*1830*/  UIADD3 UR4, UR39, 0x1, URZ ;  /* 0x0000000127047890 */ /* 0x000fe2000fffe03f */
[----:B-12---:R-:W-:Y:S01]  /*1840*/  IMAD.U32 R0, RZ, RZ, UR43 ;  /* 0x0000002bff007e24 */ /* 0x006fe2000f8e00ff */
[----:B------:R-:W-:Y:S02]  /*1850*/  UMOV UR9, UR39 ;  /* 0x0000002700097c82 */ /* 0x000fe40008000000 */
[----:B------:R-:W-:-:S04]  /*1860*/  UISETP.NE.AND UP0, UPT, UR4, 0x5, UPT ;  /* 0x000000050400788c */ /* 0x000fc8000bf05270 */
[----:B------:R-:W-:Y:S02]  /*1870*/  USEL UR5, URZ, 0x1, UP0 ;  /* 0x000000013f057887 */ /* 0x000fe40008000000 */
[----:B------:R-:W-:Y:S02]  /*1880*/  USEL UR8, UR4, URZ, UP0 ;  /* 0x0000003f04087287 */ /* 0x000fe40008000000 */
[----:B------:R-:W-:-:S06]  /*1890*/  ULOP3.LUT UR5, UR38, UR5, URZ, 0x3c, !UPT ;  /* 0x0000000526057292 */ /* 0x000fcc000f8e3c3f */
[----:B------:R-:W-:-:S07]  /*18a0*/  IMAD.U32 R5, RZ, RZ, UR5 ;  /* 0x00000005ff057e24 */ /* 0x000fce000f8e00ff */
.L_x_28:
[----:B-12---:R-:W-:Y:S05]  /*18b0*/  @!P0 BRA `(.L_x_22) ;  /* 0x0000000000048947 */ /* 0x006fea0003800000 */
[----:B------:R-:W-:Y:S01]  /*18c0*/  BPT.TRAP 0x1 ;  /* 0x000000040000795c */ /* 0x000fe20000300000 */
.L_x_22:
[----:B------:R-:W-:Y:S01]  /*18d0*/  ULEA UR4, UR8, UR41, 0x3 ;  /* 0x0000002908047291 */ /* 0x000fe2000f8e183f */
[----:B------:R-:W-:-:S08]  /*18e0*/  SHF.L.U32 R3, R5, 0x1f, RZ ;  /* 0x0000001f05037819 */ /* 0x000fd000000006ff */
[----:B------:R1:W2:Y:S01]  /*18f0*/  SYNCS.PHASECHK.TRANS64.TRYWAIT P1, [UR4], R3 ;  /* 0x00000003ff0075a7 */ /* 0x0002a20008020144 */
[----:B------:R-:W-:Y:S05]  /*1900*/  @!P0 BRA `(.L_x_23) ;  /* 0x0000000000048947 */ /* 0x000fea0003800000 */
[----:B------:R-:W-:Y:S01]  /*1910*/  BPT.TRAP 0x1 ;  /* 0x000000040000795c */ /* 0x000fe20000300000 */
.L_x_23:
[----:B--2---:R-:W-:Y:S05]  /*1920*/  @P1 BRA `(.L_x_24) ;  /* 0x0000000000081947 */ /* 0x004fea0003800000 */
[----:B------:R-:W2:Y:S02]  /*1930*/  SYNCS.PHASECHK.TRANS64.TRYWAIT P1, [UR4], R3 ;  /* 0x00000003ff0075a7 */ /* 0x000ea40008020144 */
[----:B--2---:R-:W-:Y:S05]  /*1940*/  @!P1 BRA `(.L_x_25) ;  /* 0x0000009800489947 */ /* 0x004fea0003800000 */
.L_x_24:
[----:B------:R-:W-:Y:S01]  /*1950*/  ULEA UR4, UR8, UR11, 0x8 ;  /* 0x0000000b08047291 */ /* 0x000fe2000f8e403f */
[----:B------:R-:W-:Y:S01]  /*1960*/  WARPGROUP.ARRIVE ;  /* 0x00000000000079c5 */ /* 0x000fe20000000000 */
[----:B------:R-:W-:Y:S01]  /*1970*/  ULEA UR6, UR8, UR10, 0xa ;  /* 0x0000000a08067291 */ /* 0x000fe2000f8e503f */
[----:B------:R-:W-:Y:S01]  /*1980*/  UMOV UR5, 0x80000020 ;  /* 0x8000002000057882 */ /* 0x000fe20000000000 */
[----:B------:R-:W-:-:S07]  /*1990*/  UMOV UR7, 0x80000020 ;  /* 0x8000002000077882 */ /* 0x000fce0000000000 */
[----:B------:R-:W-:Y:S01]  /*19a0*/  HGMMA.64x256x16.F32 R24, gdesc[UR4], R24, gsb0 ;  /* 0x03e00000041879f0 */ /* 0x000fe20008000818 */
        /* <DEDUP_REMOVED lines=10> */
[----:B------:R-:W-:Y:S01]  /*1a50*/  BPT.TRAP 0x1 ;  /* 0x000000040000795c */ /* 0x000fe20000300000 */
.L_x_26:
[----:B------:R-:W-:Y:S01]  /*1a60*/  ULEA UR4, UR9, UR41, 0x3 ;  /* 0x0000002909047291 */ /* 0x000fe2000f8e183f */
[----:B------:R-:W-:-:S03]  /*1a70*/  ISETP.GT.U32.AND P1, PT, R16, 0x1, PT ;  /* 0x000000011000780c */ /* 0x000fc60003f24070 */
[----:B------:R-:W-:-:S04]  /*1a80*/  UIADD3 UR4, UR4, 0x28, URZ ;  /* 0x0000002804047890 */ /* 0x000fc8000fffe03f */
[----:B------:R-:W-:-:S09]  /*1a90*/  UPRMT UR4, URZ, 0x654, UR4 ;  /* 0x000006543f047896 */ /* 0x000fd20008000004 */
[----:B------:R-:W-:Y:S01]  /*1aa0*/  SYNCS.ARRIVE.TRANS64.RED.A1T0 RZ, [UR4], RZ ;  /* 0x000000ffffff79a7 */ /* 0x000fe20008100404 */
[----:B------:R-:W-:Y:S05]  /*1ab0*/  @P1 BRA `(.L_x_27) ;  /* 0x0000000000041947 */ /* 0x000fea0003800000 */
[----:B------:R-:W-:Y:S01]  /*1ac0*/  BPT.TRAP 0x1 ;  /* 0x000000040000795c */ /* 0x000fe20000300000 */
.L_x_27:
[----:B------:R-:W-:Y:S01]  /*1ad0*/  UIADD3 UR8, UR8, 0x1, URZ ;  /* 0x0000000108087890 */ /* 0x000fe2000fffe03f */
[C---:B------:R-:W-:Y:S01]  /*1ae0*/  ISETP.GT.AND P1, PT, R0.reuse, 0x1, PT ;  /* 0x000000010000780c */ /* 0x040fe20003f24270 */
[----:B------:R-:W-:Y:S01]  /*1af0*/  UIADD3 UR9, UR9, 0x1, URZ ;  /* 0x0000000109097890 */ /* 0x000fe2000fffe03f */
[----:B------:R-:W-:Y:S01]  /*1b00*/  VIADD R0, R0, 0xffffffff ;  /* 0xffffffff00007836 */ /* 0x000fe20000000000 */
[----:B------:R-:W-:Y:S02]  /*1b10*/  UISETP.NE.AND UP0, UPT, UR8, 0x5, UPT ;  /* 0x000000050800788c */ /* 0x000fe4000bf05270 */
[----:B------:R-:W-:Y:S02]  /*1b20*/  UISETP.NE.AND UP1, UPT, UR9, 0x5, UPT ;  /* 0x000000050900788c */ /* 0x000fe4000bf25270 */
[----:B------:R-:W-:Y:S02]  /*1b30*/  USEL UR4, URZ, 0x1, UP0 ;  /* 0x000000013f047887 */ /* 0x000fe40008000000 */
[----:B------:R-:W-:-:S02]  /*1b40*/  USEL UR8, UR8, URZ, UP0 ;  /* 0x0000003f08087287 */ /* 0x000fc40008000000 */
[----:B------:R-:W-:Y:S02]  /*1b50*/  USEL UR9, UR9, URZ, UP1 ;  /* 0x0000003f09097287 */ /* 0x000fe40008800000 */
[----:B------:R-:W-:Y:S01]  /*1b60*/  LOP3.LUT R5, R5, UR4, RZ, 0x3c, !PT ;  /* 0x0000000405057c12 */ /* 0x000fe2000f8e3cff */
[----:B------:R-:W-:Y:S09]  /*1b70*/  @P1 BRA `(.L_x_28) ;  /* 0xfffffffc004c1947 */ /* 0x000ff2000383ffff */
.L_x_21:
[----:B-12---:R-:W1:Y:S01]  /*1b80*/  LDC R0, c[0x0][0x28c] ;  /* 0x0000a300ff007b82 */ /* 0x006e620000000800 */
[----:B------:R2:W-:Y:S01]  /*1b90*/  SYNCS.ARRIVE.TRANS64.A1T0 RZ, [R158+UR45], RZ ;  /* 0x000000ff9eff79a7 */ /* 0x0005e2000810002d */
[----:B-1----:R-:W-:-:S13]  /*1ba0*/  ISETP.GE.AND P1, PT, R0, 0x1, PT ;  /* 0x000000010000780c */ /* 0x002fda0003f26270 */
[----:B--2---:R-:W-:Y:S05]  /*1bb0*/  @!P1 BRA `(.L_x_29) ;  /* 0x0000000000349947 */ /* 0x004fea0003800000 */
[----:B------:R-:W-:Y:S05]  /*1bc0*/  @!P0 BRA `(.L_x_30) ;  /* 0x0000000000048947 */ /* 0x000fea0003800000 */
[----:B------:R-:W-:Y:S01]  /*1bd0*/  BPT.TRAP 0x1 ;  /* 0x000000040000795c */ /* 0x000fe20000300000 */
.L_x_30:
[----:B------:R-:W-:Y:S01]  /*1be0*/  UIADD3 UR6, UR43, UR39, URZ ;  /* 0x000000272b067290 */ /* 0x000fe2000fffe03f */
[----:B------:R-:W-:-:S03]  /*1bf0*/  ISETP.GT.U32.AND P0, PT, R16, 0x1, PT ;  /* 0x000000011000780c */ /* 0x000fc60003f04070 */
[----:B------:R-:W-:-:S04]  /*1c00*/  UIMAD.WIDE.U32 UR4, UR6, -0x33333333, URZ ;  /* 0xcccccccd060478a5 */ /* 0x000fc8000f8e003f */
[----:B------:R-:W-:-:S04]  /*1c10*/  USHF.R.U32.HI UR4, URZ, 0x2, UR5 ;  /* 0x000000023f047899 */ /* 0x000fc80008011605 */
[----:B------:R-:W-:-:S04]  /*1c20*/  UIMAD UR6, UR4, -0x5, UR6 ;  /* 0xfffffffb040678a4 */ /* 0x000fc8000f8e0206 */
[----:B------:R-:W-:-:S04]  /*1c30*/  ULEA UR6, UR6, UR41, 0x3 ;  /* 0x0000002906067291 */ /* 0x000fc8000f8e183f */
[----:B------:R-:W-:-:S04]  /*1c40*/  UIADD3 UR6, UR6, 0x28, URZ ;  /* 0x0000002806067890 */ /* 0x000fc8000fffe03f */
[----:B------:R-:W-:-:S09]  /*1c50*/  UPRMT UR6, URZ, 0x654, UR6 ;  /* 0x000006543f067896 */ /* 0x000fd20008000006 */
[----:B------:R-:W-:Y:S01]  /*1c60*/  SYNCS.ARRIVE.TRANS64.RED.A1T0 RZ, [UR6], RZ ;  /* 0x000000ffffff79a7 */ /* 0x000fe20008100406 */
[----:B------:R-:W-:Y:S05]  /*1c70*/  @P0 BRA `(.L_x_29) ;  /* 0x0000000000040947 */ /* 0x000fea0003800000 */
[----:B------:R-:W-:Y:S01]  /*1c80*/  BPT.TRAP 0x1 ;  /* 0x000000040000795c */ /* 0x000fe20000300000 */
.L_x_29:
[----:B------:R-:W-:Y:S01]  /*1c90*/  SHF.L.U32 R0, R173, 0x1f, RZ ;  /* 0x0000001fad007819 */ /* 0x000fe200000006ff */
[----:B------:R-:W-:Y:S01]  /*1ca0*/  UIADD3 UR39, UR44, UR39, URZ ;  /* 0x000000272c277290 */ /* 0x000fe2000fffe03f */
[----:B------:R-:W1:Y:S01]  /*1cb0*/  LDC R15, c[0x0][0x288] ;  /* 0x0000a200ff0f7b82 */ /* 0x000e620000000800 */
[----:B------:R-:W-:Y:S01]  /*1cc0*/  UISETP.GE.U32.AND UP1, UPT, UR44, 0x5, UPT ;  /* 0x000000052c00788c */ /* 0x000fe2000bf26070 */
[----:B------:R-:W-:Y:S01]  /*1cd0*/  IMAD.SHL.U32 R8, R156, 0x2, RZ ;  /* 0x000000029c087824 */ /* 0x000fe200078e00ff */
[----:B------:R-:W-:Y:S02]  /*1ce0*/  UISETP.GT.U32.AND UP0, UPT, UR39, 0x4, UPT ;  /* 0x000000042700788c */ /* 0x000fe4000bf04070 */
[----:B------:R-:W-:Y:S02]  /*1cf0*/  UIMAD.WIDE.U32 UR4, UR39, -0x33333333, URZ ;  /* 0xcccccccd270478a5 */ /* 0x000fe4000f8e003f */
[----:B------:R-:W-:Y:S01]  /*1d00*/  UISETP.LT.U32.AND UP0, UPT, UR44, 0x5, UP0 ;  /* 0x000000052c00788c */ /* 0x000fe20008701070 */
[----:B------:R-:W2:Y:S01]  /*1d10*/  SYNCS.PHASECHK.TRANS64.TRYWAIT P0, [R157+UR42+0x10], R0 ;  /* 0x000010009d0075a7 */ /* 0x000ea2000800016a */
[----:B------:R-:W-:Y:S01]  /*1d20*/  USHF.R.U32.HI UR4, URZ, 0x2, UR5 ;  /* 0x000000023f047899 */ /* 0x000fe20008011605 */
[----:B------:R-:W-:Y:S01]  /*1d30*/  SHF.R.S32.HI R9, RZ, 0x1f, R8 ;  /* 0x0000001fff097819 */ /* 0x000fe20000011408 */
[----:B------:R-:W-:-:S02]  /*1d40*/  USEL UR6, URZ, 0x1, !UP0 ;  /* 0x000000013f067887 */ /* 0x000fc4000c000000 */
[----:B------:R-:W-:Y:S02]  /*1d50*/  UIMAD UR39, UR4, -0x5, UR39 ;  /* 0xfffffffb042778a4 */ /* 0x000fe4000f8e0227 */
[----:B------:R-:W-:-:S04]  /*1d60*/  ULOP3.LUT UR38, UR38, UR6, URZ, 0x3c, !UPT ;  /* 0x0000000626267292 */ /* 0x000fc8000f8e3c3f */
[----:B------:R-:W-:Y:S01]  /*1d70*/  @UP1 ULOP3.LUT UR38, UR38, 0x1, UR4, 0x78, !UPT ;  /* 0x0000000126261892 */ /* 0x000fe2000f8e7804 */
[----:B-12---:R-:W-:Y:S11]  /*1d80*/  @!P0 BRA `(.L_x_31) ;  /* 0x0000009400508947 */ /* 0x006ff60003800000 */
.L_x_314:
[----:B------:R-:W-:Y:S01]  /*1d90*/  IMAD.SHL.U32 R14, R19, 0x40, RZ ;  /* 0x00000040130e7824 */ /* 0x000fe200078e00ff */
[----:B------:R-:W-:Y:S01]  /*1da0*/  ULDC UR6, c[0x0][0x284] ;  /* 0x0000a10000067ab9 */ /* 0x000fe20000000800 */
[----:B0-----:R-:W-:Y:S01]  /*1db0*/  IMAD.SHL.U32 R12, R22, 0x100, RZ ;  /* 0x00000100160c7824 */ /* 0x001fe200078e00ff */
[----:B------:R-:W-:Y:S01]  /*1dc0*/  SHF.R.S32.HI R165, RZ, 0x1f, R2 ;  /* 0x0000001fffa57819 */ /* 0x000fe20000011402 */
[----:B------:R-:W-:Y:S01]  /*1dd0*/  ULDC.64 UR4, c[0x0][0x5d0] ;  /* 0x0001740000047ab9 */ /* 0x000fe20000000a00 */
[----:B------:R-:W-:Y:S01]  /*1de0*/  ISETP.GE.AND P0, PT, R14, UR6, PT ;  /* 0x000000060e007c0c */ /* 0x000fe2000bf06270 */
[----:B------:R-:W-:Y:S01]  /*1df0*/  IMAD.WIDE.U32 R4, R2, UR4, R8 ;  /* 0x0000000402047c25 */ /* 0x000fe2000f8e0008 */
[----:B------:R-:W-:Y:S02]  /*1e00*/  SHF.R.S32.HI R13, RZ, 0x1f, R12 ;  /* 0x0000001fff0d7819 */ /* 0x000fe4000001140c */
[C---:B------:R-:W-:Y:S01]  /*1e10*/  ISETP.GE.OR P0, PT, R12.reuse, R15, P0 ;  /* 0x0000000f0c00720c */ /* 0x040fe20000706670 */
[----:B------:R-:W-:Y:S01]  /*1e20*/  IMAD R3, R165, UR4, RZ ;  /* 0x00000004a5037c24 */ /* 0x000fe2000f8e02ff */
[----:B------:R-:W-:-:S03]  /*1e30*/  IADD3 R6, P1, R12, R4, RZ ;  /* 0x000000040c067210 */ /* 0x000fc60007f3e0ff */
[----:B------:R-:W-:-:S05]  /*1e40*/  IMAD R3, R2, UR5, R3 ;  /* 0x0000000502037c24 */ /* 0x000fca000f8e0203 */
[----:B------:R-:W-:-:S03]  /*1e50*/  IADD3.X R7, R13, R5, R3, P1, !PT ;  /* 0x000000050d077210 */ /* 0x000fc60000ffe403 */
[----:B------:R-:W-:Y:S05]  /*1e60*/  @P0 BRA `(.L_x_32) ;  /* 0x0000007c000c0947 */ /* 0x000fea0003800000 */
[----:B------:R-:W0:Y:S01]  /*1e70*/  LDC.64 R10, c[0x0][0x5c8] ;  /* 0x00017200ff0a7b82 */ /* 0x000e220000000a00 */
[----:B-----5:R-:W-:Y:S01]  /*1e80*/  FSETP.NEU.AND P0, PT, R152, RZ, PT ;  /* 0x000000ff9800720b */ /* 0x020fe20003f0d000 */
[----:B------:R-:W-:Y:S01]  /*1e90*/  IMAD R3, R156, -0x2, R15 ;  /* 0xfffffffe9c037824 */ /* 0x000fe200078e020f */
[----:B------:R-:W-:Y:S01]  /*1ea0*/  BSSY B0, `(.L_x_32) ;  /* 0x00007bf000007945 */ /* 0x000fe20003800000 */
[----:B------:R-:W-:-:S04]  /*1eb0*/  IMAD.WIDE R162, R19, 0x40, R154 ;  /* 0x0000004013a27825 */ /* 0x000fc800078e029a */
[----:B-1----:R-:W-:Y:S02]  /*1ec0*/  IMAD.IADD R0, R3, 0x1, -R12 ;  /* 0x0000000103007824 */ /* 0x002fe400078e0a0c */
[----:B------:R-:W-:-:S03]  /*1ed0*/  IMAD.IADD R3, R161, 0x1, -R14 ;  /* 0x00000001a1037824 */ /* 0x000fc600078e0a0e */
[----:B------:R-:W-:-:S04]  /*1ee0*/  ISETP.GT.AND P2, PT, R0, RZ, PT ;  /* 0x000000ff0000720c */ /* 0x000fc80003f44270 */
[----:B------:R-:W-:Y:S01]  /*1ef0*/  ISETP.GT.AND P1, PT, R3, RZ, P2 ;  /* 0x000000ff0300720c */ /* 0x000fe20001724270 */
[-C--:B0-----:R-:W-:Y:S02]  /*1f00*/  IMAD R4, R163, R10.reuse, RZ ;  /* 0x0000000aa3047224 */ /* 0x081fe400078e02ff */
[----:B------:R-:W-:-:S04]  /*1f10*/  IMAD.WIDE.U32 R6, R162, R10, R6 ;  /* 0x0000000aa2067225 */ /* 0x000fc800078e0006 */
[----:B------:R-:W-:-:S04]  /*1f20*/  IMAD R5, R162, R11, R4 ;  /* 0x0000000ba2057224 */ /* 0x000fc800078e0204 */
[----:B------:R-:W-:Y:S01]  /*1f30*/  IMAD.IADD R179, R7, 0x1, R5 ;  /* 0x0000000107b37824 */ /* 0x000fe200078e0205 */
[----:B------:R-:W-:Y:S06]  /*1f40*/  @!P0 BRA `(.L_x_33) ;  /* 0x0000005400a08947 */ /* 0x000fec0003800000 */
[----:B------:R-:W0:Y:S01]  /*1f50*/  LDC.64 R20, c[0x0][0x5b8] ;  /* 0x00016e00ff147b82 */ /* 0x000e220000000a00 */
[----:B------:R-:W-:-:S07]  /*1f60*/  ULDC.64 UR4, c[0x0][0x5c0] ;  /* 0x0001700000047ab9 */ /* 0x000fce0000000a00 */
[----:B------:R-:W1:Y:S08]  /*1f70*/  LDC.64 R166, c[0x0][0x5b0] ;  /* 0x00016c00ffa67b82 */ /* 0x000e700000000a00 */
[----:B------:R-:W2:Y:S01]  /*1f80*/  LDC.64 R14, c[0x0][0x5a8] ;  /* 0x00016a00ff0e7b82 */ /* 0x000ea20000000a00 */
[-C--:B0-----:R-:W-:Y:S02]  /*1f90*/  IMAD R7, R165, R20.reuse, RZ ;  /* 0x00000014a5077224 */ /* 0x081fe400078e02ff */
[----:B------:R-:W-:-:S04]  /*1fa0*/  IMAD.WIDE.U32 R4, R2, R20, R8 ;  /* 0x0000001402047225 */ /* 0x000fc800078e0008 */
[----:B------:R-:W-:Y:S01]  /*1fb0*/  IMAD R175, R2, R21, R7 ;  /* 0x0000001502af7224 */ /* 0x000fe200078e0207 */
[----:B------:R-:W-:Y:S01]  /*1fc0*/  IADD3 R164, P0, R12, R4, RZ ;  /* 0x000000040ca47210 */ /* 0x000fe20007f1e0ff */
[----:B-1----:R-:W-:-:S03]  /*1fd0*/  IMAD R4, R163, R166, RZ ;  /* 0x000000a6a3047224 */ /* 0x002fc600078e02ff */
[----:B------:R-:W-:Y:S01]  /*1fe0*/  IADD3.X R165, R13, R5, R175, P0, !PT ;  /* 0x000000050da57210 */ /* 0x000fe200007fe4af */
[C---:B------:R-:W-:Y:S02]  /*1ff0*/  IMAD R177, R162.reuse, R167, R4 ;  /* 0x000000a7a2b17224 */ /* 0x040fe400078e0204 */
[----:B------:R-:W-:-:S04]  /*2000*/  IMAD.WIDE.U32 R4, R162, R166, R164 ;  /* 0x000000a6a2047225 */ /* 0x000fc800078e00a4 */
[----:B------:R-:W-:Y:S01]  /*2010*/  IMAD.IADD R5, R5, 0x1, R177 ;  /* 0x0000000105057824 */ /* 0x000fe200078e02b1 */
[----:B--2---:R-:W-:-:S04]  /*2020*/  LEA R168, P0, R4, R14, 0x1 ;  /* 0x0000000e04a87211 */ /* 0x004fc800078008ff */
[----:B------:R-:W-:-:S05]  /*2030*/  LEA.HI.X R169, R4, R15, R5, 0x1, P0 ;  /* 0x0000000f04a97211 */ /* 0x000fca00000f0c05 */
[----:B------:R0:W2:Y:S01]  /*2040*/  @P1 LDG.E.LTC128B.U16 R19, desc[UR36][R168.64] ;  /* 0x00000024a8131981 */ /* 0x0000a2000c1e1520 */
[----:B------:R-:W-:Y:S01]  /*2050*/  IMAD.WIDE.U32 R4, R162, R166, R12 ;  /* 0x000000a6a2047225 */ /* 0x000fe200078e000c */
[----:B------:R-:W-:Y:S02]  /*2060*/  BSSY B1, `(.L_x_34) ;  /* 0x0000014000017945 */ /* 0x000fe40003800000 */
[----:B------:R-:W-:-:S04]  /*2070*/  IADD3 R170, P0, R8, R4, RZ ;  /* 0x0000000408aa7210 */ /* 0x000fc80007f1e0ff */
[----:B------:R-:W-:Y:S01]  /*2080*/  IADD3.X R171, R9, R177, R5, P0, !PT ;  /* 0x000000b109ab7210 */ /* 0x000fe200007fe405 */
[----:B0-----:R-:W-:Y:S01]  /*2090*/  IMAD.SHL.U32 R168, R166, 0x8, RZ ;  /* 0x00000008a6a87824 */ /* 0x001fe200078e00ff */
[----:B------:R-:W-:Y:S02]  /*20a0*/  LEA R4, P0, R6, UR4, 0x1 ;  /* 0x0000000406047c11 */ /* 0x000fe4000f8008ff */
[----:B------:R-:W-:Y:S01]  /*20b0*/  SHF.L.U64.HI R169, R166, 0x3, R167 ;  /* 0x00000003a6a97819 */ /* 0x000fe200000102a7 */
[----:B------:R-:W-:Y:S01]  /*20c0*/  IMAD.WIDE.U32 R170, R2, R20, R170 ;  /* 0x0000001402aa7225 */ /* 0x000fe200078e00aa */
[----:B------:R-:W-:Y:S02]  /*20d0*/  LEA.HI.X R5, R6, UR5, R179, 0x1, P0 ;  /* 0x0000000506057c11 */ /* 0x000fe400080f0cb3 */
[----:B------:R-:W-:Y:S02]  /*20e0*/  ISETP.GT.AND P0, PT, R0, 0x1, PT ;  /* 0x000000010000780c */ /* 0x000fe40003f04270 */
[----:B------:R-:W-:-:S02]  /*20f0*/  LEA R6, P4, R170, R14, 0x1 ;  /* 0x0000000eaa067211 */ /* 0x000fc400078808ff */
[----:B------:R-:W-:Y:S01]  /*2100*/  ISETP.GT.AND P3, PT, R3, RZ, P0 ;  /* 0x000000ff0300720c */ /* 0x000fe20000764270 */
[----:B--2---:R-:W-:-:S05]  /*2110*/  HADD2.F32 R7, -RZ, R19.H0_H0 ;  /* 0x20000013ff077230 */ /* 0x004fca0000004100 */
[----:B------:R-:W-:-:S04]  /*2120*/  FMUL R7, R7, R152 ;  /* 0x0000009807077220 */ /* 0x000fc80000400000 */
[----:B------:R-:W-:-:S05]  /*2130*/  FFMA R7, R24, R153, R7 ;  /* 0x0000009918077223 */ /* 0x000fca0000000007 */
[----:B------:R-:W-:Y:S01]  /*2140*/  F2FP.F16.F32.PACK_AB R21, RZ, R7 ;  /* 0x00000007ff15723e */ /* 0x000fe200000000ff */
[----:B------:R-:W-:-:S04]  /*2150*/  IMAD.IADD R7, R175, 0x1, R171 ;  /* 0x00000001af077824 */ /* 0x000fc800078e02ab */
[----:B------:R0:W-:Y:S01]  /*2160*/  @P1 STG.E.U16 desc[UR36][R4.64], R21 ;  /* 0x0000001504001986 */ /* 0x0001e2000c101524 */
[----:B------:R-:W-:Y:S01]  /*2170*/  LEA.HI.X R7, R170, R15, R7, 0x1, P4 ;  /* 0x0000000faa077211 */ /* 0x000fe200020f0c07 */
[----:B------:R-:W-:Y:S06]  /*2180*/  @!P3 BRA `(.L_x_35) ;  /* 0x000000000004b947 */ /* 0x000fec0003800000 */
[----:B------:R1:W5:Y:S02]  /*2190*/  LDG.E.LTC128B.U16 R19, desc[UR36][R6.64+0x2] ;  /* 0x0000022406137981 */ /* 0x000364000c1e1520 */
.L_x_35:
[----:B------:R-:W-:Y:S05]  /*21a0*/  BSYNC B1 ;  /* 0x0000000000017941 */ /* 0x000fea0003800000 */
.L_x_34:
[----:B0----5:R-:W-:Y:S01]  /*21b0*/  HADD2.F32 R21, -RZ, R19.H0_H0 ;  /* 0x20000013ff157230 */ /* 0x021fe20000004100 */
[----:B------:R-:W-:Y:S01]  /*21c0*/  ISETP.GT.AND P2, PT, R3, 0x8, P2 ;  /* 0x000000080300780c */ /* 0x000fe20001744270 */
[----:B------:R-:W-:-:S04]  /*21d0*/  IMAD.WIDE.U32 R168, R162, R166, R168 ;  /* 0x000000a6a2a87225 */ /* 0x000fc800078e00a8 */
[----:B------:R-:W-:Y:S01]  /*21e0*/  FMUL R22, R21, R152 ;  /* 0x0000009815167220 */ /* 0x000fe20000400000 */
[----:B------:R-:W-:Y:S01]  /*21f0*/  IMAD.IADD R177, R177, 0x1, R169 ;  /* 0x00000001b1b17824 */ /* 0x000fe200078e02a9 */
[----:B------:R-:W-:Y:S02]  /*2200*/  IADD3 R21, P1, R164, R168, RZ ;  /* 0x000000a8a4157210 */ /* 0x000fe40007f3e0ff */
[----:B------:R-:W-:-:S03]  /*2210*/  FFMA R22, R25, R153, R22 ;  /* 0x0000009919167223 */ /* 0x000fc60000000016 */
[----:B------:R-:W-:Y:S01]  /*2220*/  IMAD.X R164, R177, 0x1, R165, P1 ;  /* 0x00000001b1a47824 */ /* 0x000fe200008e06a5 */
[C---:B------:R-:W-:Y:S02]  /*2230*/  LEA R24, P1, R21.reuse, R14, 0x1 ;  /* 0x0000000e15187211 */ /* 0x040fe400078208ff */
[----:B------:R-:W-:Y:S02]  /*2240*/  F2FP.F16.F32.PACK_AB R22, RZ, R22 ;  /* 0x00000016ff16723e */ /* 0x000fe400000000ff */
[----:B------:R-:W-:Y:S02]  /*2250*/  LEA.HI.X R25, R21, R15, R164, 0x1, P1 ;  /* 0x0000000f15197211 */ /* 0x000fe400008f0ca4 */
[----:B------:R-:W-:Y:S02]  /*2260*/  PRMT R21, R22, 0x7610, R21 ;  /* 0x0000761016157816 */ /* 0x000fe40000000015 */
[----:B------:R-:W-:-:S03]  /*2270*/  PRMT R22, R19, 0x7610, R22 ;  /* 0x0000761013167816 */ /* 0x000fc60000000016 */
[----:B------:R0:W-:Y:S04]  /*2280*/  @P3 STG.E.U16 desc[UR36][R4.64+0x2], R21 ;  /* 0x0000021504003986 */ /* 0x0001e8000c101524 */
[----:B------:R-:W2:Y:S01]  /*2290*/  @P2 LDG.E.LTC128B.U16 R22, desc[UR36][R24.64] ;  /* 0x0000002418162981 */ /* 0x000ea2000c1e1520 */
[----:B------:R-:W-:Y:S01]  /*22a0*/  IADD3 R8, P1, P3, R8, R168, R12 ;  /* 0x000000a808087210 */ /* 0x000fe20007b3e00c */
[----:B------:R-:W-:Y:S01]  /*22b0*/  BSSY B1, `(.L_x_36) ;  /* 0x0000011000017945 */ /* 0x000fe20003800000 */
[C---:B------:R-:W-:Y:S02]  /*22c0*/  SHF.L.U64.HI R11, R10.reuse, 0x4, R11 ;  /* 0x000000040a0b7819 */ /* 0x040fe4000001020b */
[----:B------:R-:W-:Y:S02]  /*22d0*/  IADD3.X R9, R9, R177, R13, P1, P3 ;  /* 0x000000b109097210 */ /* 0x000fe40000fe640d */
[----:B------:R-:W-:-:S02]  /*22e0*/  LEA R10, P1, R10, R4, 0x4 ;  /* 0x000000040a0a7211 */ /* 0x000fc400078220ff */
[----:B------:R-:W-:Y:S01]  /*22f0*/  ISETP.GT.AND P0, PT, R3, 0x8, P0 ;  /* 0x000000080300780c */ /* 0x000fe20000704270 */
[----:B0-----:R-:W-:-:S04]  /*2300*/  IMAD.WIDE.U32 R20, R2, R20, R8 ;  /* 0x0000001402147225 */ /* 0x001fc800078e0008 */
[----:B------:R-:W-:Y:S01]  /*2310*/  IMAD.X R11, R11, 0x1, R5, P1 ;  /* 0x000000010b0b7824 */ /* 0x000fe200008e0605 */
[----:B------:R-:W-:Y:S01]  /*2320*/  LEA R8, P3, R20, R14, 0x1 ;  /* 0x0000000e14087211 */ /* 0x000fe200078608ff */
[----:B------:R-:W-:-:S05]  /*2330*/  IMAD.IADD R2, R175, 0x1, R21 ;  /* 0x00000001af027824 */ /* 0x000fca00078e0215 */
[----:B------:R-:W-:Y:S01]  /*2340*/  LEA.HI.X R9, R20, R15, R2, 0x1, P3 ;  /* 0x0000000f14097211 */ /* 0x000fe200018f0c02 */
[----:B--2---:R-:W-:-:S05]  /*2350*/  HADD2.F32 R19, -RZ, R22.H0_H0 ;  /* 0x20000016ff137230 */ /* 0x004fca0000004100 */
[----:B------:R-:W-:-:S04]  /*2360*/  FMUL R19, R19, R152 ;  /* 0x0000009813137220 */ /* 0x000fc80000400000 */
[----:B------:R-:W-:-:S05]  /*2370*/  FFMA R19, R26, R153, R19 ;  /* 0x000000991a137223 */ /* 0x000fca0000000013 */
[----:B------:R-:W-:-:S05]  /*2380*/  F2FP.F16.F32.PACK_AB R19, RZ, R19 ;  /* 0x00000013ff13723e */ /* 0x000fca00000000ff */
[----:B------:R0:W-:Y:S01]  /*2390*/  @P2 STG.E.U16 desc[UR36][R10.64], R19 ;  /* 0x000000130a002986 */ /* 0x0001e2000c101524 */
[----:B------:R-:W-:Y:S05]  /*23a0*/  @!P0 BRA `(.L_x_37) ;  /* 0x0000000000048947 */ /* 0x000fea0003800000 */
[----:B------:R2:W5:Y:S02]  /*23b0*/  LDG.E.LTC128B.U16 R22, desc[UR36][R8.64+0x2] ;  /* 0x0000022408167981 */ /* 0x000564000c1e1520 */
.L_x_37:
[----:B------:R-:W-:Y:S05]  /*23c0*/  BSYNC B1 ;  /* 0x0000000000017941 */ /* 0x000fea0003800000 */
.L_x_36:
[----:B-----5:R-:W-:Y:S01]  /*23d0*/  HADD2.F32 R13, -RZ, R22.H0_H0 ;  /* 0x20000016ff0d7230 */ /* 0x020fe20000004100 */
[----:B------:R-:W-:Y:S01]  /*23e0*/  ISETP.GT.AND P1, PT, R0, 0x8, PT ;  /* 0x000000080000780c */ /* 0x000fe20003f24270 */
[----:B------:R-:W-:Y:S03]  /*23f0*/  BSSY B1, `(.L_x_38) ;  /* 0x0000008000017945 */ /* 0x000fe60003800000 */
[----:B------:R-:W-:Y:S01]  /*2400*/  FMUL R2, R13, R152 ;  /* 0x000000980d027220 */ /* 0x000fe20000400000 */
[----:B------:R-:W-:-:S03]  /*2410*/  ISETP.GT.AND P2, PT, R3, RZ, P1 ;  /* 0x000000ff0300720c */ /* 0x000fc60000f44270 */
[----:B------:R-:W-:-:S05]  /*2420*/  FFMA R2, R27, R153, R2 ;  /* 0x000000991b027223 */ /* 0x000fca0000000002 */
[----:B------:R-:W-:-:S05]  /*2430*/  F2FP.F16.F32.PACK_AB R2, RZ, R2 ;  /* 0x00000002ff02723e */ /* 0x000fca00000000ff */
[----:B------:R3:W-:Y:S01]  /*2440*/  @P0 STG.E.U16 desc[UR36][R10.64+0x2], R2 ;  /* 0x000002020a000986 */ /* 0x0007e2000c101524 */
[----:B------:R-:W-:Y:S05]  /*2450*/  @!P2 BRA `(.L_x_39) ;  /* 0x000000000004a947 */ /* 0x000fea0003800000 */
[----:B------:R4:W5:Y:S02]  /*2460*/  LDG.E.LTC128B.U16 R22, desc[UR36][R6.64+0x10] ;  /* 0x0000102406167981 */ /* 0x000964000c1e1520 */
.L_x_39:
[----:B------:R-:W-:Y:S05]  /*2470*/  BSYNC B1 ;  /* 0x0000000000017941 */ /* 0x000fea0003800000 */
.L_x_38:
        /* <DEDUP_REMOVED lines=10> */
.L_x_41:
[----:B------:R-:W-:Y:S05]  /*2520*/  BSYNC B1 ;  /* 0x0000000000017941 */ /* 0x000fea0003800000 */
.L_x_40:
[----:B0----5:R-:W-:Y:S01]  /*2530*/  HADD2.F32 R13, -RZ, R22.H0_H0 ;  /* 0x20000016ff0d7230 */ /* 0x021fe20000004100 */
[----:B------:R-:W-:Y:S01]  /*2540*/  ISETP.GT.AND P1, PT, R3, 0x8, P1 ;  /* 0x000000080300780c */ /* 0x000fe20000f24270 */
[----:B------:R-:W-:Y:S03]  /*2550*/  BSSY B1, `(.L_x_42) ;  /* 0x0000007000017945 */ /* 0x000fe60003800000 */
[----:B---3--:R-:W-:-:S04]  /*2560*/  FMUL R2, R13, R152 ;  /* 0x000000980d027220 */ /* 0x008fc80000400000 */
[----:B------:R-:W-:-:S05]  /*2570*/  FFMA R2, R29, R153, R2 ;  /* 0x000000991d027223 */ /* 0x000fca0000000002 */
[----:B------:R-:W-:-:S05]  /*2580*/  F2FP.F16.F32.PACK_AB R2, RZ, R2 ;  /* 0x00000002ff02723e */ /* 0x000fca00000000ff */
[----:B------:R0:W-:Y:S01]  /*2590*/  @P3 STG.E.U16 desc[UR36][R4.64+0x12], R2 ;  /* 0x0000120204003986 */ /* 0x0001e2000c101524 */
[----:B------:R-:W-:Y:S05]  /*25a0*/  @!P1 BRA `(.L_x_43) ;  /* 0x0000000000049947 */ /* 0x000fea0003800000 */
[----:B------:R3:W5:Y:S02]  /*25b0*/  LDG.E.LTC128B.U16 R22, desc[UR36][R8.64+0x10] ;  /* 0x0000102408167981 */ /* 0x000764000c1e1520 */
.L_x_43:
[----:B------:R-:W-:Y:S05]  /*25c0*/  BSYNC B1 ;  /* 0x0000000000017941 */ /* 0x000fea0003800000 */
.L_x_42:
[----:B-----5:R-:W-:Y:S01]  /*25d0*/  HADD2.F32 R13, -RZ, R22.H0_H0 ;  /* 0x20000016ff0d7230 */ /* 0x020fe20000004100 */
[----:B------:R-:W-:Y:S01]  /*25e0*/  ISETP.GT.AND P0, PT, R3, 0x8, P0 ;  /* 0x000000080300780c */ /* 0x000fe20000704270 */
[----:B------:R-:W-:Y:S03]  /*25f0*/  BSSY B1, `(.L_x_44) ;  /* 0x0000007000017945 */ /* 0x000fe60003800000 */
[----:B------:R-:W-:-:S04]  /*2600*/  FMUL R13, R13, R152 ;  /* 0x000000980d0d7220 */ /* 0x000fc80000400000 */
[----:B------:R-:W-:-:S05]  /*2610*/  FFMA R13, R30, R153, R13 ;  /* 0x000000991e0d7223 */ /* 0x000fca000000000d */
[----:B------:R-:W-:-:S05]  /*2620*/  F2FP.F16.F32.PACK_AB R13, RZ, R13 ;  /* 0x0000000dff0d723e */ /* 0x000fca00000000ff */
[----:B------:R0:W-:Y:S01]  /*2630*/  @P1 STG.E.U16 desc[UR36][R10.64+0x10], R13 ;  /* 0x0000100d0a001986 */ /* 0x0001e2000c101524 */
[----:B------:R-:W-:Y:S05]  /*2640*/  @!P0 BRA `(.L_x_45) ;  /* 0x0000000000048947 */ /* 0x000fea0003800000 */
[----:B------:R0:W5:Y:S02]  /*2650*/  LDG.E.LTC128B.U16 R22, desc[UR36][R8.64+0x12] ;  /* 0x0000122408167981 */ /* 0x000164000c1e1520 */
.L_x_45:
[----:B------:R-:W-:Y:S05]  /*2660*/  BSYNC B1 ;  /* 0x0000000000017941 */ /* 0x000fea0003800000 */
.L_x_44:
[----:B0----5:R-:W-:Y:S01]  /*2670*/  HADD2.F32 R13, -RZ, R22.H0_H0 ;  /* 0x20000016ff0d7230 */ /* 0x021fe20000004100 */
        /* <DEDUP_REMOVED lines=9> */
.L_x_47:
[----:B------:R-:W-:Y:S05]  /*2710*/  BSYNC B1 ;  /* 0x0000000000017941 */ /* 0x000fea0003800000 */
.L_x_46:
        /* <DEDUP_REMOVED lines=10> */
.L_x_49:
[----:B------:R-:W-:Y:S05]  /*27c0*/  BSYNC B1 ;  /* 0x0000000000017941 */ /* 0x000fea0003800000 */
.L_x_48:
[----:B0----5:R-:W-:Y:S01]  /*27d0*/  HADD2.F32 R13, -RZ, R22.H0_H0 ;  /* 0x20000016ff0d7230 */ /* 0x021fe20000004100 */
        /* <DEDUP_REMOVED lines=8> */
.L_x_51:
[----:B------:R-:W-:Y:S05]  /*2860*/  BSYNC B1 ;  /* 0x0000000000017941 */ /* 0x000fea0003800000 */
.L_x_50:
        /* <DEDUP_REMOVED lines=9> */
.L_x_53:
[----:B------:R-:W-:Y:S05]  /*2900*/  BSYNC B1 ;  /* 0x0000000000017941 */ /* 0x000fea0003800000 */
.L_x_52:
        /* <DEDUP_REMOVED lines=10> */
.L_x_55:
[----:B------:R-:W-:Y:S05]  /*29b0*/  BSYNC B1 ;  /* 0x0000000000017941 */ /* 0x000fea0003800000 */
.L_x_54:
        /* <DEDUP_REMOVED lines=10> */
.L_x_57:
[----:B------:R-:W-:Y:S05]  /*2a60*/  BSYNC B1 ;  /* 0x0000000000017941 */ /* 0x000fea0003800000 */
.L_x_56:
        /* <DEDUP_REMOVED lines=9> */
.L_x_59:
[----:B------:R-:W-:Y:S05]  /*2b00*/  BSYNC B1 ;  /* 0x0000000000017941 */ /* 0x000fea0003800000 */
.L_x_58:
        /* <DEDUP_REMOVED lines=9> */
.L_x_61:
[----:B------:R-:W-:Y:S05]  /*2ba0*/  BSYNC B1 ;  /* 0x0000000000017941 */ /* 0x000fea0003800000 */
.L_x_60:
        /* <DEDUP_REMOVED lines=10> */
.L_x_63:
[----:B------:R-:W-:Y:S05]  /*2c50*/  BSYNC B1 ;  /* 0x0000000000017941 */ /* 0x000fea0003800000 */
.L_x_62:
        /* <DEDUP_REMOVED lines=10> */
.L_x_65:
[----:B------:R-:W-:Y:S05]  /*2d00*/  BSYNC B1 ;  /* 0x0000000000017941 */ /* 0x000fea0003800000 */
.L_x_64:
        /* <DEDUP_REMOVED lines=9> */
.L_x_67:
[----:B------:R-:W-:Y:S05]  /*2da0*/  BSYNC B1 ;  /* 0x0000000000017941 */ /* 0x000fea0003800000 */
.L_x_66:
        /* <DEDUP_REMOVED lines=9> */
.L_x_69:
[----:B------:R-:W-:Y:S05]  /*2e40*/  BSYNC B1 ;  /* 0x0000000000017941 */ /* 0x000fea0003800000 */
.L_x_68:
        /* <DEDUP_REMOVED lines=10> */
.L_x_71:
[----:B------:R-:W-:Y:S05]  /*2ef0*/  BSYNC B1 ;  /* 0x0000000000017941 */ /* 0x000fea0003800000 */
.L_x_70:
        /* <DEDUP_REMOVED lines=10> */
.L_x_73:
[----:B------:R-:W-:Y:S05]  /*2fa0*/  BSYNC B1 ;  /* 0x0000000000017941 */ /* 0x000fea0003800000 */
.L_x_72:
        /* <DEDUP_REMOVED lines=9> */
.L_x_75:
[----:B------:R-:W-:Y:S05]  /*3040*/  BSYNC B1 ;  /* 0x0000000000017941 */ /* 0x000fea0003800000 */
.L_x_74:
        /* <DEDUP_REMOVED lines=9> */
.L_x_77:
[----:B------:R-:W-:Y:S05]  /*30e0*/  BSYNC B1 ;  /* 0x0000000000017941 */ /* 0x000fea0003800000 */
.L_x_76:
        /* <DEDUP_REMOVED lines=10> */
.L_x_79:
[----:B------:R-:W-:Y:S05]  /*3190*/  BSYNC B1 ;  /* 0x0000000000017941 */ /* 0x000fea0003800000 */
.L_x_78:
        /* <DEDUP_REMOVED lines=10> */
.L_x_81:
[----:B------:R-:W-:Y:S05]  /*3240*/  BSYNC B1 ;  /* 0x0000000000017941 */ /* 0x000fea0003800000 */
.L_x_80:
        /* <DEDUP_REMOVED lines=9> */
.L_x_83:
[----:B------:R-:W-:Y:S05]  /*32e0*/  BSYNC B1 ;  /* 0x0000000000017941 */ /* 0x000fea0003800000 */
.L_x_82:
        /* <DEDUP_REMOVED lines=9> */
.L_x_85:
[----:B------:R-:W-:Y:S05]  /*3380*/  BSYNC B1 ;  /* 0x0000000000017941 */ /* 0x000fea0003800000 */
.L_x_84:
        /* <DEDUP_REMOVED lines=10> */
.L_x_87:
[----:B------:R-:W-:Y:S05]  /*3430*/  BSYNC B1 ;  /* 0x0000000000017941 */ /* 0x000fea0003800000 */
.L_x_86:
        /* <DEDUP_REMOVED lines=10> */
.L_x_89:
[----:B------:R-:W-:Y:S05]  /*34e0*/  BSYNC B1 ;  /* 0x0000000000017941 */ /* 0x000fea0003800000 */
.L_x_88:
        /* <DEDUP_REMOVED lines=9> */
.L_x_91:
[----:B------:R-:W-:Y:S05]  /*3580*/  BSYNC B1 ;  /* 0x0000000000017941 */ /* 0x000fea0003800000 */
.L_x_90:
        /* <DEDUP_REMOVED lines=9> */
.L_x_93:
[----:B------:R-:W-:Y:S05]  /*3620*/  BSYNC B1 ;  /* 0x0000000000017941 */ /* 0x000fea0003800000 */
.L_x_92:
        /* <DEDUP_REMOVED lines=10> */
.L_x_95:
[----:B------:R-:W-:Y:S05]  /*36d0*/  BSYNC B1 ;  /* 0x0000000000017941 */ /* 0x000fea0003800000 */
.L_x_94:
        /* <DEDUP_REMOVED lines=10> */
.L_x_97:
[----:B------:R-:W-:Y:S05]  /*3780*/  BSYNC B1 ;  /* 0x0000000000017941 */ /* 0x000fea0003800000 */
.L_x_96:
        /* <DEDUP_REMOVED lines=9> */
.L_x_99:
[----:B------:R-:W-:Y:S05]  /*3820*/  BSYNC B1 ;  /* 0x0000000000017941 */ /* 0x000fea0003800000 */
.L_x_98:
        /* <DEDUP_REMOVED lines=9> */
.L_x_101:
[----:B------:R-:W-:Y:S05]  /*38c0*/  BSYNC B1 ;  /* 0x0000000000017941 */ /* 0x000fea0003800000 */
.L_x_100:
        /* <DEDUP_REMOVED lines=10> */
.L_x_103:
[----:B------:R-:W-:Y:S05]  /*3970*/  BSYNC B1 ;  /* 0x0000000000017941 */ /* 0x000fea0003800000 */
.L_x_102:
        /* <DEDUP_REMOVED lines=10> */
.L_x_105:
[----:B------:R-:W-:Y:S05]  /*3a20*/  BSYNC B1 ;  /* 0x0000000000017941 */ /* 0x000fea0003800000 */
.L_x_104:
        /* <DEDUP_REMOVED lines=9> */
.L_x_107:
[----:B------:R-:W-:Y:S05]  /*3ac0*/  BSYNC B1 ;  /* 0x0000000000017941 */ /* 0x000fea0003800000 */
.L_x_106:
        /* <DEDUP_REMOVED lines=9> */
.L_x_109:
[----:B------:R-:W-:Y:S05]  /*3b60*/  BSYNC B1 ;  /* 0x0000000000017941 */ /* 0x000fea0003800000 */
.L_x_108:
        /* <DEDUP_REMOVED lines=10> */
.L_x_111:
[----:B------:R-:W-:Y:S05]  /*3c10*/  BSYNC B1 ;  /* 0x0000000000017941 */ /* 0x000fea0003800000 */
.L_x_110:
        /* <DEDUP_REMOVED lines=10> */
.L_x_113:
[----:B------:R-:W-:Y:S05]  /*3cc0*/  BSYNC B1 ;  /* 0x0000000000017941 */ /* 0x000fea0003800000 */
.L_x_112:
        /* <DEDUP_REMOVED lines=9> */
.L_x_115:
[----:B------:R-:W-:Y:S05]  /*3d60*/  BSYNC B1 ;  /* 0x0000000000017941 */ /* 0x000fea0003800000 */
.L_x_114:
        /* <DEDUP_REMOVED lines=9> */
.L_x_117:
[----:B------:R-:W-:Y:S05]  /*3e00*/  BSYNC B1 ;  /* 0x0000000000017941 */ /* 0x000fea0003800000 */
.L_x_116:
        /* <DEDUP_REMOVED lines=10> */
.L_x_119:
[----:B------:R-:W-:Y:S05]  /*3eb0*/  BSYNC B1 ;  /* 0x0000000000017941 */ /* 0x000fea0003800000 */
.L_x_118:
        /* <DEDUP_REMOVED lines=10> */
.L_x_121:
[----:B------:R-:W-:Y:S05]  /*3f60*/  BSYNC B1 ;  /* 0x0000000000017941 */ /* 0x000fea0003800000 */
.L_x_120:
        /* <DEDUP_REMOVED lines=9> */
.L_x_123:
[----:B------:R-:W-:Y:S05]  /*4000*/  BSYNC B1 ;  /* 0x0000000000017941 */ /* 0x000fea0003800000 */
.L_x_122:
        /* <DEDUP_REMOVED lines=9> */
.L_x_125:
[----:B------:R-:W-:Y:S05]  /*40a0*/  BSYNC B1 ;  /* 0x0000000000017941 */ /* 0x000fea0003800000 */
.L_x_124:
        /* <DEDUP_REMOVED lines=10> */
.L_x_127:
[----:B------:R-:W-:Y:S05]  /*4150*/  BSYNC B1 ;  /* 0x0000000000017941 */ /* 0x000fea0003800000 */
.L_x_126:
        /* <DEDUP_REMOVED lines=10> */
.L_x_129:
[----:B------:R-:W-:Y:S05]  /*4200*/  BSYNC B1 ;  /* 0x0000000000017941 */ /* 0x000fea0003800000 */
.L_x_128:
        /* <DEDUP_REMOVED lines=9> */
.L_x_131:
[----:B------:R-:W-:Y:S05]  /*42a0*/  BSYNC B1 ;  /* 0x0000000000017941 */ /* 0x000fea0003800000 */
.L_x_130:
        /* <DEDUP_REMOVED lines=9> */
.L_x_133:
[----:B------:R-:W-:Y:S05]  /*4340*/  BSYNC B1 ;  /* 0x0000000000017941 */ /* 0x000fea0003800000 */
.L_x_132:
        /* <DEDUP_REMOVED lines=10> */
.L_x_135:
[----:B------:R-:W-:Y:S05]  /*43f0*/  BSYNC B1 ;  /* 0x0000000000017941 */ /* 0x000fea0003800000 */
.L_x_134:
        /* <DEDUP_REMOVED lines=10> */
.L_x_137:
[----:B------:R-:W-:Y:S05]  /*44a0*/  BSYNC B1 ;  /* 0x0000000000017941 */ /* 0x000fea0003800000 */
.L_x_136:
        /* <DEDUP_REMOVED lines=9> */
.L_x_139:
[----:B------:R-:W-:Y:S05]  /*4540*/  BSYNC B1 ;  /* 0x0000000000017941 */ /* 0x000fea0003800000 */
.L_x_138:
        /* <DEDUP_REMOVED lines=9> */
.L_x_141:
[----:B------:R-:W-:Y:S05]  /*45e0*/  BSYNC B1 ;  /* 0x0000000000017941 */ /* 0x000fea0003800000 */
.L_x_140:
        /* <DEDUP_REMOVED lines=10> */
.L_x_143:
[----:B------:R-:W-:Y:S05]  /*4690*/  BSYNC B1 ;  /* 0x0000000000017941 */ /* 0x000fea0003800000 */
.L_x_142:
        /* <DEDUP_REMOVED lines=10> */
.L_x_145:
[----:B------:R-:W-:Y:S05]  /*4740*/  BSYNC B1 ;  /* 0x0000000000017941 */ /* 0x000fea0003800000 */
.L_x_144:
        /* <DEDUP_REMOVED lines=9> */
.L_x_147:
[----:B------:R-:W-:Y:S05]  /*47e0*/  BSYNC B1 ;  /* 0x0000000000017941 */ /* 0x000fea0003800000 */
.L_x_146:
        /* <DEDUP_REMOVED lines=9> */
.L_x_149:
[----:B------:R-:W-:Y:S05]  /*4880*/  BSYNC B1 ;  /* 0x0000000000017941 */ /* 0x000fea0003800000 */
.L_x_148:
        /* <DEDUP_REMOVED lines=10> */
.L_x_151:
[----:B------:R-:W-:Y:S05]  /*4930*/  BSYNC B1 ;  /* 0x0000000000017941 */ /* 0x000fea0003800000 */
.L_x_150:
        /* <DEDUP_REMOVED lines=10> */
.L_x_153:
[----:B------:R-:W-:Y:S05]  /*49e0*/  BSYNC B1 ;  /* 0x0000000000017941 */ /* 0x000fea0003800000 */
.L_x_152:
        /* <DEDUP_REMOVED lines=9> */
.L_x_155:
[----:B------:R-:W-:Y:S05]  /*4a80*/  BSYNC B1 ;  /* 0x0000000000017941 */ /* 0x000fea0003800000 */
.L_x_154:
        /* <DEDUP_REMOVED lines=9> */
.L_x_157:
[----:B------:R-:W-:Y:S05]  /*4b20*/  BSYNC B1 ;  /* 0x0000000000017941 */ /* 0x000fea0003800000 */
.L_x_156:
        /* <DEDUP_REMOVED lines=10> */
.L_x_159:
[----:B------:R-:W-:Y:S05]  /*4bd0*/  BSYNC B1 ;  /* 0x0000000000017941 */ /* 0x000fea0003800000 */
.L_x_158:
        /* <DEDUP_REMOVED lines=10> */
.L_x_161:
[----:B------:R-:W-:Y:S05]  /*4c80*/  BSYNC B1 ;  /* 0x0000000000017941 */ /* 0x000fea0003800000 */
.L_x_160:
        /* <DEDUP_REMOVED lines=9> */
.L_x_163:
[----:B------:R-:W-:Y:S05]  /*4d20*/  BSYNC B1 ;  /* 0x0000000000017941 */ /* 0x000fea0003800000 */
.L_x_162:
        /* <DEDUP_REMOVED lines=9> */
.L_x_165:
[----:B------:R-:W-:Y:S05]  /*4dc0*/  BSYNC B1 ;  /* 0x0000000000017941 */ /* 0x000fea0003800000 */
.L_x_164:
        /* <DEDUP_REMOVED lines=10> */
.L_x_167:
[----:B------:R-:W-:Y:S05]  /*4e70*/  BSYNC B1 ;  /* 0x0000000000017941 */ /* 0x000fea0003800000 */
.L_x_166:
        /* <DEDUP_REMOVED lines=10> */
.L_x_169:
[----:B------:R-:W-:Y:S05]  /*4f20*/  BSYNC B1 ;  /* 0x0000000000017941 */ /* 0x000fea0003800000 */
.L_x_168:
        /* <DEDUP_REMOVED lines=9> */
.L_x_171:
[----:B------:R-:W-:Y:S05]  /*4fc0*/  BSYNC B1 ;  /* 0x0000000000017941 */ /* 0x000fea0003800000 */
.L_x_170:
        /* <DEDUP_REMOVED lines=9> */
.L_x_173:
[----:B------:R-:W-:Y:S05]  /*5060*/  BSYNC B1 ;  /* 0x0000000000017941 */ /* 0x000fea0003800000 */
.L_x_172:
        /* <DEDUP_REMOVED lines=10> */
.L_x_175:
[----:B------:R-:W-:Y:S05]  /*5110*/  BSYNC B1 ;  /* 0x0000000000017941 */ /* 0x000fea0003800000 */
.L_x_174:
        /* <DEDUP_REMOVED lines=10> */
.L_x_177:
[----:B------:R-:W-:Y:S05]  /*51c0*/  BSYNC B1 ;  /* 0x0000000000017941 */ /* 0x000fea0003800000 */
.L_x_176:
        /* <DEDUP_REMOVED lines=9> */
.L_x_179:
[----:B------:R-:W-:Y:S05]  /*5260*/  BSYNC B1 ;  /* 0x0000000000017941 */ /* 0x000fea0003800000 */
.L_x_178:
        /* <DEDUP_REMOVED lines=9> */
.L_x_181:
[----:B------:R-:W-:Y:S05]  /*5300*/  BSYNC B1 ;  /* 0x0000000000017941 */ /* 0x000fea0003800000 */
.L_x_180:
        /* <DEDUP_REMOVED lines=10> */
.L_x_183:
[----:B------:R-:W-:Y:S05]  /*53b0*/  BSYNC B1 ;  /* 0x0000000000017941 */ /* 0x000fea0003800000 */
.L_x_182:
        /* <DEDUP_REMOVED lines=10> */
.L_x_185:
[----:B------:R-:W-:Y:S05]  /*5460*/  BSYNC B1 ;  /* 0x0000000000017941 */ /* 0x000fea0003800000 */
.L_x_184:
        /* <DEDUP_REMOVED lines=9> */
.L_x_187:
[----:B------:R-:W-:Y:S05]  /*5500*/  BSYNC B1 ;  /* 0x0000000000017941 */ /* 0x000fea0003800000 */
.L_x_186:
        /* <DEDUP_REMOVED lines=9> */
.L_x_189:
[----:B------:R-:W-:Y:S05]  /*55a0*/  BSYNC B1 ;  /* 0x0000000000017941 */ /* 0x000fea0003800000 */
.L_x_188:
        /* <DEDUP_REMOVED lines=10> */
.L_x_191:
[----:B------:R-:W-:Y:S05]  /*5650*/  BSYNC B1 ;  /* 0x0000000000017941 */ /* 0x000fea0003800000 */
.L_x_190:
        /* <DEDUP_REMOVED lines=10> */
.L_x_193:
[----:B------:R-:W-:Y:S05]  /*5700*/  BSYNC B1 ;  /* 0x0000000000017941 */ /* 0x000fea0003800000 */
.L_x_192:
        /* <DEDUP_REMOVED lines=9> */
.L_x_195:
[----:B------:R-:W-:Y:S05]  /*57a0*/  BSYNC B1 ;  /* 0x0000000000017941 */ /* 0x000fea0003800000 */
.L_x_194:
        /* <DEDUP_REMOVED lines=9> */
.L_x_197:
[----:B------:R-:W-:Y:S05]  /*5840*/  BSYNC B1 ;  /* 0x0000000000017941 */ /* 0x000fea0003800000 */
.L_x_196:
        /* <DEDUP_REMOVED lines=10> */
.L_x_199:
[----:B------:R-:W-:Y:S05]  /*58f0*/  BSYNC B1 ;  /* 0x0000000000017941 */ /* 0x000fea0003800000 */
.L_x_198:
        /* <DEDUP_REMOVED lines=10> */
.L_x_201:
[----:B------:R-:W-:Y:S05]  /*59a0*/  BSYNC B1 ;  /* 0x0000000000017941 */ /* 0x000fea0003800000 */
.L_x_200:
        /* <DEDUP_REMOVED lines=9> */
.L_x_203:
[----:B------:R-:W-:Y:S05]  /*5a40*/  BSYNC B1 ;  /* 0x0000000000017941 */ /* 0x000fea0003800000 */
.L_x_202:
        /* <DEDUP_REMOVED lines=9> */
.L_x_205:
[----:B------:R-:W-:Y:S05]  /*5ae0*/  BSYNC B1 ;  /* 0x0000000000017941 */ /* 0x000fea0003800000 */
.L_x_204:
        /* <DEDUP_REMOVED lines=10> */
.L_x_207:
[----:B------:R-:W-:Y:S05]  /*5b90*/  BSYNC B1 ;  /* 0x0000000000017941 */ /* 0x000fea0003800000 */
.L_x_206:
        /* <DEDUP_REMOVED lines=10> */
.L_x_209:
[----:B------:R-:W-:Y:S05]  /*5c40*/  BSYNC B1 ;  /* 0x0000000000017941 */ /* 0x000fea0003800000 */
.L_x_208:
        /* <DEDUP_REMOVED lines=9> */
.L_x_211:
[----:B------:R-:W-:Y:S05]  /*5ce0*/  BSYNC B1 ;  /* 0x0000000000017941 */ /* 0x000fea0003800000 */
.L_x_210:
        /* <DEDUP_REMOVED lines=9> */
.L_x_213:
[----:B------:R-:W-:Y:S05]  /*5d80*/  BSYNC B1 ;  /* 0x0000000000017941 */ /* 0x000fea0003800000 */
.L_x_212:
        /* <DEDUP_REMOVED lines=10> */
.L_x_215:
[----:B------:R-:W-:Y:S05]  /*5e30*/  BSYNC B1 ;  /* 0x0000000000017941 */ /* 0x000fea0003800000 */
.L_x_214:
        /* <DEDUP_REMOVED lines=10> */
.L_x_217:
[----:B------:R-:W-:Y:S05]  /*5ee0*/  BSYNC B1 ;  /* 0x0000000000017941 */ /* 0x000fea0003800000 */
.L_x_216:
        /* <DEDUP_REMOVED lines=9> */
.L_x_219:
[----:B------:R-:W-:Y:S05]  /*5f80*/  BSYNC B1 ;  /* 0x0000000000017941 */ /* 0x000fea0003800000 */
.L_x_218:
        /* <DEDUP_REMOVED lines=9> */
.L_x_221:
[----:B------:R-:W-:Y:S05]  /*6020*/  BSYNC B1 ;  /* 0x0000000000017941 */ /* 0x000fea0003800000 */
.L_x_220:
        /* <DEDUP_REMOVED lines=10> */
.L_x_223:
[----:B------:R-:W-:Y:S05]  /*60d0*/  BSYNC B1 ;  /* 0x0000000000017941 */ /* 0x000fea0003800000 */
.L_x_222:
        /* <DEDUP_REMOVED lines=10> */
.L_x_225:
[----:B------:R-:W-:Y:S05]  /*6180*/  BSYNC B1 ;  /* 0x0000000000017941 */ /* 0x000fea0003800000 */
.L_x_224:
        /* <DEDUP_REMOVED lines=9> */
.L_x_227:
[----:B------:R-:W-:Y:S05]  /*6220*/  BSYNC B1 ;  /* 0x0000000000017941 */ /* 0x000fea0003800000 */
.L_x_226:
        /* <DEDUP_REMOVED lines=9> */
.L_x_229:
[----:B------:R-:W-:Y:S05]  /*62c0*/  BSYNC B1 ;  /* 0x0000000000017941 */ /* 0x000fea0003800000 */
.L_x_228:
        /* <DEDUP_REMOVED lines=10> */
.L_x_231:
[----:B------:R-:W-:Y:S05]  /*6370*/  BSYNC B1 ;  /* 0x0000000000017941 */ /* 0x000fea0003800000 */
.L_x_230:
        /* <DEDUP_REMOVED lines=10> */
.L_x_233:
[----:B------:R-:W-:Y:S05]  /*6420*/  BSYNC B1 ;  /* 0x0000000000017941 */ /* 0x000fea0003800000 */
.L_x_232:
        /* <DEDUP_REMOVED lines=9> */
.L_x_235:
[----:B------:R-:W-:Y:S05]  /*64c0*/  BSYNC B1 ;  /* 0x0000000000017941 */ /* 0x000fea0003800000 */
.L_x_234:
        /* <DEDUP_REMOVED lines=9> */
.L_x_237:
[----:B------:R-:W-:Y:S05]  /*6560*/  BSYNC B1 ;  /* 0x0000000000017941 */ /* 0x000fea0003800000 */
.L_x_236:
        /* <DEDUP_REMOVED lines=10> */
.L_x_239:
[----:B------:R-:W-:Y:S05]  /*6610*/  BSYNC B1 ;  /* 0x0000000000017941 */ /* 0x000fea0003800000 */
.L_x_238:
        /* <DEDUP_REMOVED lines=10> */
.L_x_241:
[----:B------:R-:W-:Y:S05]  /*66c0*/  BSYNC B1 ;  /* 0x0000000000017941 */ /* 0x000fea0003800000 */
.L_x_240:
        /* <DEDUP_REMOVED lines=9> */
.L_x_243:
[----:B------:R-:W-:Y:S05]  /*6760*/  BSYNC B1 ;  /* 0x0000000000017941 */ /* 0x000fea0003800000 */
.L_x_242:
        /* <DEDUP_REMOVED lines=9> */
.L_x_245:
[----:B------:R-:W-:Y:S05]  /*6800*/  BSYNC B1 ;  /* 0x0000000000017941 */ /* 0x000fea0003800000 */
.L_x_244:
        /* <DEDUP_REMOVED lines=10> */
.L_x_247:
[----:B------:R-:W-:Y:S05]  /*68b0*/  BSYNC B1 ;  /* 0x0000000000017941 */ /* 0x000fea0003800000 */
.L_x_246:
        /* <DEDUP_REMOVED lines=10> */
.L_x_249:
[----:B------:R-:W-:Y:S05]  /*6960*/  BSYNC B1 ;  /* 0x0000000000017941 */ /* 0x000fea0003800000 */
.L_x_248:
        /* <DEDUP_REMOVED lines=9> */
.L_x_251:
[----:B------:R-:W-:Y:S05]  /*6a00*/  BSYNC B1 ;  /* 0x0000000000017941 */ /* 0x000fea0003800000 */
.L_x_250:
        /* <DEDUP_REMOVED lines=9> */
.L_x_253:
[----:B------:R-:W-:Y:S05]  /*6aa0*/  BSYNC B1 ;  /* 0x0000000000017941 */ /* 0x000fea0003800000 */
.L_x_252:
        /* <DEDUP_REMOVED lines=10> */
.L_x_255:
[----:B------:R-:W-:Y:S05]  /*6b50*/  BSYNC B1 ;  /* 0x0000000000017941 */ /* 0x000fea0003800000 */
.L_x_254:
        /* <DEDUP_REMOVED lines=10> */
.L_x_257:
[----:B------:R-:W-:Y:S05]  /*6c00*/  BSYNC B1 ;  /* 0x0000000000017941 */ /* 0x000fea0003800000 */
.L_x_256:
        /* <DEDUP_REMOVED lines=9> */
.L_x_259:
[----:B------:R-:W-:Y:S05]  /*6ca0*/  BSYNC B1 ;  /* 0x0000000000017941 */ /* 0x000fea0003800000 */
.L_x_258:
        /* <DEDUP_REMOVED lines=9> */
.L_x_261:
[----:B------:R-:W-:Y:S05]  /*6d40*/  BSYNC B1 ;  /* 0x0000000000017941 */ /* 0x000fea0003800000 */
.L_x_260:
        /* <DEDUP_REMOVED lines=10> */
.L_x_263:
[----:B------:R-:W-:Y:S05]  /*6df0*/  BSYNC B1 ;  /* 0x0000000000017941 */ /* 0x000fea0003800000 */
.L_x_262:
        /* <DEDUP_REMOVED lines=10> */
.L_x_265:
[----:B------:R-:W-:Y:S05]  /*6ea0*/  BSYNC B1 ;  /* 0x0000000000017941 */ /* 0x000fea0003800000 */
.L_x_264:
        /* <DEDUP_REMOVED lines=9> */
.L_x_267:
[----:B------:R-:W-:Y:S05]  /*6f40*/  BSYNC B1 ;  /* 0x0000000000017941 */ /* 0x000fea0003800000 */
.L_x_266:
        /* <DEDUP_REMOVED lines=9> */
.L_x_269:
[----:B------:R-:W-:Y:S05]  /*6fe0*/  BSYNC B1 ;  /* 0x0000000000017941 */ /* 0x000fea0003800000 */
.L_x_268:
        /* <DEDUP_REMOVED lines=10> */
.L_x_271:
[----:B------:R-:W-:Y:S05]  /*7090*/  BSYNC B1 ;  /* 0x0000000000017941 */ /* 0x000fea0003800000 */
.L_x_270:
        /* <DEDUP_REMOVED lines=10> */
.L_x_273:
[----:B------:R-:W-:Y:S05]  /*7140*/  BSYNC B1 ;  /* 0x0000000000017941 */ /* 0x000fea0003800000 */
.L_x_272:
        /* <DEDUP_REMOVED lines=9> */
.L_x_275:
[----:B------:R-:W-:Y:S05]  /*71e0*/  BSYNC B1 ;  /* 0x0000000000017941 */ /* 0x000fea0003800000 */
.L_x_274:
        /* <DEDUP_REMOVED lines=9> */
.L_x_277:
[----:B------:R-:W-:Y:S05]  /*7280*/  BSYNC B1 ;  /* 0x0000000000017941 */ /* 0x000fea0003800000 */
.L_x_276:
        /* <DEDUP_REMOVED lines=10> */
.L_x_279:
[----:B------:R-:W-:Y:S05]  /*7330*/  BSYNC B1 ;  /* 0x0000000000017941 */ /* 0x000fea0003800000 */
.L_x_278:
        /* <DEDUP_REMOVED lines=10> */
.L_x_281:
[----:B------:R-:W-:Y:S05]  /*73e0*/  BSYNC B1 ;  /* 0x0000000000017941 */ /* 0x000fea0003800000 */
.L_x_280:
[----:B01--45:R-:W-:Y:S01]  /*73f0*/  HADD2.F32 R7, -RZ, R22.H0_H0 ;  /* 0x20000016ff077230 */ /* 0x033fe20000004100 */
        /* <DEDUP_REMOVED lines=8> */
.L_x_283:
[----:B------:R-:W-:Y:S05]  /*7480*/  BSYNC B1 ;  /* 0x0000000000017941 */ /* 0x000fea0003800000 */
.L_x_282:
[----:B0----5:R-:W-:Y:S01]  /*7490*/  HADD2.F32 R5, -RZ, R22.H0_H0 ;  /* 0x20000016ff057230 */ /* 0x021fe20000004100 */
[----:B------:R-:W-:Y:S01]  /*74a0*/  ISETP.GT.AND P0, PT, R3, 0x8, P0 ;  /* 0x000000080300780c */ /* 0x000fe20000704270 */
[----:B------:R-:W-:Y:S01]  /*74b0*/  @P1 IMAD.MOV.U32 R4, RZ, RZ, R10 ;  /* 0x000000ffff041224 */ /* 0x000fe200078e000a */
[----:B------:R-:W-:Y:S02]  /*74c0*/  BSSY B1, `(.L_x_284) ;  /* 0x0000009000017945 */ /* 0x000fe40003800000 */
[----:B------:R-:W-:-:S04]  /*74d0*/  FMUL R5, R5, R152 ;  /* 0x0000009805057220 */ /* 0x000fc80000400000 */
[----:B------:R-:W-:-:S05]  /*74e0*/  FFMA R5, R150, R153, R5 ;  /* 0x0000009996057223 */ /* 0x000fca0000000005 */
[----:B------:R-:W-:-:S04]  /*74f0*/  F2FP.F16.F32.PACK_AB R5, RZ, R5 ;  /* 0x00000005ff05723e */ /* 0x000fc800000000ff */
[----:B------:R-:W-:Y:S01]  /*7500*/  PRMT R2, R5, 0x7610, R2 ;  /* 0x0000761005027816 */ /* 0x000fe20000000002 */
[----:B------:R-:W-:-:S05]  /*7510*/  @P1 IMAD.MOV.U32 R5, RZ, RZ, R11 ;  /* 0x000000ffff051224 */ /* 0x000fca00078e000b */
[----:B------:R0:W-:Y:S01]  /*7520*/  @P1 STG.E.U16 desc[UR36][R4.64+0x1f0], R2 ;  /* 0x0001f00204001986 */ /* 0x0001e2000c101524 */
[----:B------:R-:W-:Y:S05]  /*7530*/  @!P0 BRA `(.L_x_285) ;  /* 0x0000000000048947 */ /* 0x000fea0003800000 */
[----:B------:R4:W5:Y:S02]  /*7540*/  LDG.E.LTC128B.U16 R22, desc[UR36][R8.64+0x1f2] ;  /* 0x0001f22408167981 */ /* 0x000964000c1e1520 */
.L_x_285:
[----:B------:R-:W-:Y:S05]  /*7550*/  BSYNC B1 ;  /* 0x0000000000017941 */ /* 0x000fea0003800000 */
.L_x_284:
[----:B------:R-:W-:Y:S05]  /*7560*/  @!P0 BRA `(.L_x_286) ;  /* 0x0000002400488947 */ /* 0x000fea0003800000 */
[----:B-----5:R-:W-:-:S05]  /*7570*/  HADD2.F32 R3, -RZ, R22.H0_H0 ;  /* 0x20000016ff037230 */ /* 0x020fca0000004100 */
[----:B------:R-:W-:-:S04]  /*7580*/  FMUL R0, R3, R152 ;  /* 0x0000009803007220 */ /* 0x000fc80000400000 */
[----:B------:R-:W-:-:S05]  /*7590*/  FFMA R0, R151, R153, R0 ;  /* 0x0000009997007223 */ /* 0x000fca0000000000 */
[----:B------:R-:W-:-:S05]  /*75a0*/  F2FP.F16.F32.PACK_AB R0, RZ, R0 ;  /* 0x00000000ff00723e */ /* 0x000fca00000000ff */
[----:B------:R0:W-:Y:S01]  /*75b0*/  STG.E.U16 desc[UR36][R10.64+0x1f2], R0 ;  /* 0x0001f2000a007986 */ /* 0x0001e2000c101524 */
[----:B------:R-:W-:Y:S05]  /*75c0*/  BRA `(.L_x_286) ;  /* 0x0000002400307947 */ /* 0x000fea0003800000 */
.L_x_33:
[----:B------:R-:W-:Y:S01]  /*75d0*/  ISETP.GT.AND P0, PT, R0, 0x1, PT ;  /* 0x000000010000780c */ /* 0x000fe20003f04270 */
[----:B------:R-:W-:Y:S01]  /*75e0*/  ULDC.64 UR4, c[0x0][0x5c0] ;  /* 0x0001700000047ab9 */ /* 0x000fe20000000a00 */
[-C--:B------:R-:W-:Y:S01]  /*75f0*/  FMUL R24, R24, R153.reuse ;  /* 0x0000009918187220 */ /* 0x080fe20000400000 */
[-C--:B------:R-:W-:Y:S01]  /*7600*/  FMUL R25, R25, R153.reuse ;  /* 0x0000009919197220 */ /* 0x080fe20000400000 */
[----:B------:R-:W-:Y:S01]  /*7610*/  ISETP.GT.AND P3, PT, R3, RZ, P0 ;  /* 0x000000ff0300720c */ /* 0x000fe20000764270 */
[-C--:B------:R-:W-:Y:S01]  /*7620*/  FMUL R26, R26, R153.reuse ;  /* 0x000000991a1a7220 */ /* 0x080fe20000400000 */
[----:B------:R-:W-:Y:S01]  /*7630*/  LEA R4, P4, R6, UR4, 0x1 ;  /* 0x0000000406047c11 */ /* 0x000fe2000f8808ff */
[-C--:B------:R-:W-:Y:S01]  /*7640*/  FMUL R27, R27, R153.reuse ;  /* 0x000000991b1b7220 */ /* 0x080fe20000400000 */
[----:B------:R-:W-:Y:S01]  /*7650*/  F2FP.F16.F32.PACK_AB R24, RZ, R24 ;  /* 0x00000018ff18723e */ /* 0x000fe200000000ff */
[-C--:B------:R-:W-:Y:S01]  /*7660*/  FMUL R28, R28, R153.reuse ;  /* 0x000000991c1c7220 */ /* 0x080fe20000400000 */
[----:B------:R-:W-:Y:S01]  /*7670*/  LEA.HI.X R5, R6, UR5, R179, 0x1, P4 ;  /* 0x0000000506057c11 */ /* 0x000fe2000a0f0cb3 */
[----:B------:R-:W-:Y:S01]  /*7680*/  FMUL R29, R29, R153 ;  /* 0x000000991d1d7220 */ /* 0x000fe20000400000 */
[----:B------:R-:W-:Y:S01]  /*7690*/  F2FP.F16.F32.PACK_AB R25, RZ, R25 ;  /* 0x00000019ff19723e */ /* 0x000fe200000000ff */
[-C--:B------:R-:W-:Y:S01]  /*76a0*/  FMUL R30, R30, R153.reuse ;  /* 0x000000991e1e7220 */ /* 0x080fe20000400000 */
[----:B------:R-:W-:Y:S01]  /*76b0*/  SHF.L.U64.HI R11, R10, 0x4, R11 ;  /* 0x000000040a0b7819 */ /* 0x000fe2000001020b */
[----:B------:R-:W-:Y:S01]  /*76c0*/  @P1 STG.E.U16 desc[UR36][R4.64], R24 ;  /* 0x0000001804001986 */ /* 0x000fe2000c101524 */
[----:B------:R-:W-:Y:S01]  /*76d0*/  ISETP.GT.AND P1, PT, R0, 0x8, PT ;  /* 0x000000080000780c */ /* 0x000fe20003f24270 */
[-C--:B------:R-:W-:Y:S01]  /*76e0*/  FMUL R31, R31, R153.reuse ;  /* 0x000000991f1f7220 */ /* 0x080fe20000400000 */
[C---:B------:R-:W-:Y:S01]  /*76f0*/  ISETP.GT.AND P4, PT, R3.reuse, 0x8, P0 ;  /* 0x000000080300780c */ /* 0x040fe20000784270 */
[----:B------:R-:W-:Y:S01]  /*7700*/  @P3 STG.E.U16 desc[UR36][R4.64+0x2], R25 ;  /* 0x0000021904003986 */ /* 0x000fe2000c101524 */
[----:B------:R-:W-:Y:S01]  /*7710*/  LEA R6, P3, R10, R4, 0x4 ;  /* 0x000000040a067211 */ /* 0x000fe200078620ff */
[-C--:B------:R-:W-:Y:S01]  /*7720*/  FMUL R32, R32, R153.reuse ;  /* 0x0000009920207220 */ /* 0x080fe20000400000 */
[----:B------:R-:W-:Y:S01]  /*7730*/  ISETP.GT.AND P2, PT, R3, 0x8, P2 ;  /* 0x000000080300780c */ /* 0x000fe20001744270 */
[-C--:B------:R-:W-:Y:S01]  /*7740*/  FMUL R33, R33, R153.reuse ;  /* 0x0000009921217220 */ /* 0x080fe20000400000 */
[----:B------:R-:W-:Y:S01]  /*7750*/  ISETP.GT.AND P0, PT, R0, 0x9, PT ;  /* 0x000000090000780c */ /* 0x000fe20003f04270 */
[----:B------:R-:W-:Y:S01]  /*7760*/  IMAD.X R7, R11, 0x1, R5, P3 ;  /* 0x000000010b077824 */ /* 0x000fe200018e0605 */
[C---:B------:R-:W-:Y:S01]  /*7770*/  ISETP.GT.AND P5, PT, R3.reuse, RZ, P1 ;  /* 0x000000ff0300720c */ /* 0x040fe20000fa4270 */
[-C--:B------:R-:W-:Y:S01]  /*7780*/  FMUL R34, R34, R153.reuse ;  /* 0x0000009922227220 */ /* 0x080fe20000400000 */
[----:B------:R-:W-:Y:S01]  /*7790*/  ISETP.GT.AND P3, PT, R3, RZ, P0 ;  /* 0x000000ff0300720c */ /* 0x000fe20000764270 */
[-C--:B------:R-:W-:Y:S01]  /*77a0*/  FMUL R35, R35, R153.reuse ;  /* 0x0000009923237220 */ /* 0x080fe20000400000 */
[----:B------:R-:W-:Y:S01]  /*77b0*/  F2FP.F16.F32.PACK_AB R26, RZ, R26 ;  /* 0x0000001aff1a723e */ /* 0x000fe200000000ff */
[----:B------:R-:W-:Y:S01]  /*77c0*/  FMUL R36, R36, R153 ;  /* 0x0000009924247220 */ /* 0x000fe20000400000 */
[----:B------:R-:W-:Y:S01]  /*77d0*/  F2FP.F16.F32.PACK_AB R27, RZ, R27 ;  /* 0x0000001bff1b723e */ /* 0x000fe200000000ff */
[----:B------:R-:W-:Y:S01]  /*77e0*/  FMUL R37, R37, R153 ;  /* 0x0000009925257220 */ /* 0x000fe20000400000 */
[----:B------:R-:W-:Y:S01]  /*77f0*/  F2FP.F16.F32.PACK_AB R28, RZ, R28 ;  /* 0x0000001cff1c723e */ /* 0x000fe200000000ff */
[----:B------:R-:W-:Y:S01]  /*7800*/  @P2 STG.E.U16 desc[UR36][R6.64], R26 ;  /* 0x0000001a06002986 */ /* 0x000fe2000c101524 */
[----:B------:R-:W-:Y:S01]  /*7810*/  F2FP.F16.F32.PACK_AB R29, RZ, R29 ;  /* 0x0000001dff1d723e */ /* 0x000fe200000000ff */
[-C--:B------:R-:W-:Y:S01]  /*7820*/  FMUL R38, R38, R153.reuse ;  /* 0x0000009926267220 */ /* 0x080fe20000400000 */
[----:B------:R-:W-:Y:S01]  /*7830*/  ISETP.GT.AND P2, PT, R3, 0x8, P1 ;  /* 0x000000080300780c */ /* 0x000fe20000f44270 */
[----:B------:R-:W-:Y:S01]  /*7840*/  @P4 STG.E.U16 desc[UR36][R6.64+0x2], R27 ;  /* 0x0000021b06004986 */ /* 0x000fe2000c101524 */
[----:B------:R-:W-:Y:S01]  /*7850*/  ISETP.GT.AND P1, PT, R0, 0x10, PT ;  /* 0x000000100000780c */ /* 0x000fe20003f24270 */
[-C--:B------:R-:W-:Y:S01]  /*7860*/  FMUL R39, R39, R153.reuse ;  /* 0x0000009927277220 */ /* 0x080fe20000400000 */
[----:B------:R-:W-:Y:S01]  /*7870*/  F2FP.F16.F32.PACK_AB R30, RZ, R30 ;  /* 0x0000001eff1e723e */ /* 0x000fe200000000ff */
[----:B------:R-:W-:Y:S01]  /*7880*/  @P5 STG.E.U16 desc[UR36][R4.64+0x10], R28 ;  /* 0x0000101c04005986 */ /* 0x000fe2000c101524 */
[C---:B------:R-:W-:Y:S01]  /*7890*/  ISETP.GT.AND P4, PT, R3.reuse, RZ, P1 ;  /* 0x000000ff0300720c */ /* 0x040fe20000f84270 */
[----:B------:R-:W-:Y:S01]  /*78a0*/  FMUL R40, R40, R153 ;  /* 0x0000009928287220 */ /* 0x000fe20000400000 */
[----:B------:R-:W-:Y:S01]  /*78b0*/  F2FP.F16.F32.PACK_AB R31, RZ, R31 ;  /* 0x0000001fff1f723e */ /* 0x000fe200000000ff */
[----:B------:R-:W-:Y:S01]  /*78c0*/  @P3 STG.E.U16 desc[UR36][R4.64+0x12], R29 ;  /* 0x0000121d04003986 */ /* 0x000fe2000c101524 */
[----:B------:R-:W-:Y:S01]  /*78d0*/  ISETP.GT.AND P3, PT, R3, 0x8, P0 ;  /* 0x000000080300780c */ /* 0x000fe20000764270 */
[-C--:B------:R-:W-:Y:S01]  /*78e0*/  FMUL R41, R41, R153.reuse ;  /* 0x0000009929297220 */ /* 0x080fe20000400000 */
[----:B------:R-:W-:Y:S01]  /*78f0*/  ISETP.GT.AND P0, PT, R0, 0x11, PT ;  /* 0x000000110000780c */ /* 0x000fe20003f04270 */
[----:B------:R-:W-:Y:S01]  /*7900*/  @P2 STG.E.U16 desc[UR36][R6.64+0x10], R30 ;  /* 0x0000101e06002986 */ /* 0x000fe2000c101524 */
[----:B------:R-:W-:Y:S01]  /*7910*/  F2FP.F16.F32.PACK_AB R32, RZ, R32 ;  /* 0x00000020ff20723e */ /* 0x000fe200000000ff */
[-C--:B------:R-:W-:Y:S01]  /*7920*/  FMUL R42, R42, R153.reuse ;  /* 0x000000992a2a7220 */ /* 0x080fe20000400000 */
[----:B------:R-:W-:Y:S01]  /*7930*/  ISETP.GT.AND P5, PT, R3, RZ, P0 ;  /* 0x000000ff0300720c */ /* 0x000fe200007a4270 */
[-C--:B------:R-:W-:Y:S01]  /*7940*/  FMUL R43, R43, R153.reuse ;  /* 0x000000992b2b7220 */ /* 0x080fe20000400000 */
[----:B------:R-:W-:Y:S01]  /*7950*/  ISETP.GT.AND P2, PT, R3, 0x8, P1 ;  /* 0x000000080300780c */ /* 0x000fe20000f44270 */
[-C--:B------:R-:W-:Y:S01]  /*7960*/  FMUL R44, R44, R153.reuse ;  /* 0x000000992c2c7220 */ /* 0x080fe20000400000 */
[----:B------:R-:W-:Y:S01]  /*7970*/  ISETP.GT.AND P1, PT, R0, 0x18, PT ;  /* 0x000000180000780c */ /* 0x000fe20003f24270 */
[----:B------:R-:W-:Y:S01]  /*7980*/  FMUL R45, R45, R153 ;  /* 0x000000992d2d7220 */ /* 0x000fe20000400000 */
[----:B------:R-:W-:Y:S01]  /*7990*/  F2FP.F16.F32.PACK_AB R33, RZ, R33 ;  /* 0x00000021ff21723e */ /* 0x000fe200000000ff */
[----:B------:R-:W-:Y:S01]  /*79a0*/  @P3 STG.E.U16 desc[UR36][R6.64+0x12], R31 ;  /* 0x0000121f06003986 */ /* 0x000fe2000c101524 */
[C---:B------:R-:W-:Y:S01]  /*79b0*/  ISETP.GT.AND P3, PT, R3.reuse, 0x8, P0 ;  /* 0x000000080300780c */ /* 0x040fe20000764270 */
[-C--:B------:R-:W-:Y:S01]  /*79c0*/  FMUL R46, R46, R153.reuse ;  /* 0x000000992e2e7220 */ /* 0x080fe20000400000 */
[----:B------:R-:W-:Y:S01]  /*79d0*/  ISETP.GT.AND P0, PT, R0, 0x19, PT ;  /* 0x000000190000780c */ /* 0x000fe20003f04270 */
[----:B------:R-:W-:Y:S01]  /*79e0*/  @P4 STG.E.U16 desc[UR36][R4.64+0x20], R32 ;  /* 0x0000202004004986 */ /* 0x000fe2000c101524 */
[----:B------:R-:W-:Y:S01]  /*79f0*/  ISETP.GT.AND P4, PT, R3, RZ, P1 ;  /* 0x000000ff0300720c */ /* 0x000fe20000f84270 */
[-C--:B------:R-:W-:Y:S01]  /*7a00*/  FMUL R47, R47, R153.reuse ;  /* 0x000000992f2f7220 */ /* 0x080fe20000400000 */
[----:B------:R-:W-:Y:S01]  /*7a10*/  F2FP.F16.F32.PACK_AB R34, RZ, R34 ;  /* 0x00000022ff22723e */ /* 0x000fe200000000ff */
[----:B------:R-:W-:Y:S01]  /*7a20*/  @P5 STG.E.U16 desc[UR36][R4.64+0x22], R33 ;  /* 0x0000222104005986 */ /* 0x000fe2000c101524 */
[----:B------:R-:W-:Y:S01]  /*7a30*/  ISETP.GT.AND P5, PT, R3, RZ, P0 ;  /* 0x000000ff0300720c */ /* 0x000fe200007a4270 */
[----:B------:R-:W-:Y:S01]  /*7a40*/  FMUL R48, R48, R153 ;  /* 0x0000009930307220 */ /* 0x000fe20000400000 */
[----:B------:R-:W-:Y:S01]  /*7a50*/  F2FP.F16.F32.PACK_AB R35, RZ, R35 ;  /* 0x00000023ff23723e */ /* 0x000fe200000000ff */
[----:B------:R-:W-:Y:S01]  /*7a60*/  @P2 STG.E.U16 desc[UR36][R6.64+0x20], R34 ;  /* 0x0000202206002986 */ /* 0x000fe2000c101524 */
[----:B------:R-:W-:Y:S01]  /*7a70*/  F2FP.F16.F32.PACK_AB R36, RZ, R36 ;  /* 0x00000024ff24723e */ /* 0x000fe200000000ff */
[-C--:B------:R-:W-:Y:S01]  /*7a80*/  FMUL R49, R49, R153.reuse ;  /* 0x0000009931317220 */ /* 0x080fe20000400000 */
[C---:B------:R-:W-:Y:S01]  /*7a90*/  ISETP.GT.AND P2, PT, R3.reuse, 0x8, P1 ;  /* 0x000000080300780c */ /* 0x040fe20000f44270 */
[----:B------:R-:W-:Y:S01]  /*7aa0*/  @P3 STG.E.U16 desc[UR36][R6.64+0x22], R35 ;  /* 0x0000222306003986 */ /* 0x000fe2000c101524 */
[----:B------:R-:W-:Y:S01]  /*7ab0*/  ISETP.GT.AND P1, PT, R0, 0x20, PT ;  /* 0x000000200000780c */ /* 0x000fe20003f24270 */
[----:B------:R-:W-:Y:S01]  /*7ac0*/  FMUL R50, R50, R153 ;  /* 0x0000009932327220 */ /* 0x000fe20000400000 */
[----:B------:R-:W-:Y:S01]  /*7ad0*/  F2FP.F16.F32.PACK_AB R37, RZ, R37 ;  /* 0x00000025ff25723e */ /* 0x000fe200000000ff */
[----:B------:R-:W-:Y:S01]  /*7ae0*/  @P4 STG.E.U16 desc[UR36][R4.64+0x30], R36 ;  /* 0x0000302404004986 */ /* 0x000fe2000c101524 */
[----:B------:R-:W-:Y:S01]  /*7af0*/  ISETP.GT.AND P3, PT, R3, 0x8, P0 ;  /* 0x000000080300780c */ /* 0x000fe20000764270 */
[-C--:B------:R-:W-:Y:S01]  /*7b00*/  FMUL R51, R51, R153.reuse ;  /* 0x0000009933337220 */ /* 0x080fe20000400000 */
[----:B------:R-:W-:Y:S01]  /*7b10*/  ISETP.GT.AND P0, PT, R0, 0x21, PT ;  /* 0x000000210000780c */ /* 0x000fe20003f04270 */
[----:B------:R-:W-:Y:S01]  /*7b20*/  @P5 STG.E.U16 desc[UR36][R4.64+0x32], R37 ;  /* 0x0000322504005986 */ /* 0x000fe2000c101524 */
[----:B------:R-:W-:Y:S01]  /*7b30*/  ISETP.GT.AND P4, PT, R3, RZ, P1 ;  /* 0x000000ff0300720c */ /* 0x000fe20000f84270 */
[-C--:B------:R-:W-:Y:S01]  /*7b40*/  FMUL R52, R52, R153.reuse ;  /* 0x0000009934347220 */ /* 0x080fe20000400000 */
[----:B------:R-:W-:Y:S01]  /*7b50*/  F2FP.F16.F32.PACK_AB R38, RZ, R38 ;  /* 0x00000026ff26723e */ /* 0x000fe200000000ff */
[-C--:B------:R-:W-:Y:S01]  /*7b60*/  FMUL R53, R53, R153.reuse ;  /* 0x0000009935357220 */ /* 0x080fe20000400000 */
        /* <DEDUP_REMOVED lines=325> */
[----:B------:R-:W-:Y:S01]  /*8fc0*/  FMUL R151, R151, R153 ;  /* 0x0000009997977220 */ /* 0x000fe20000400000 */
[----:B------:R-:W-:Y:S01]  /*8fd0*/  ISETP.GT.AND P2, PT, R3, 0x8, P1 ;  /* 0x000000080300780c */ /* 0x000fe20000f44270 */
[----:B------:R-:W-:Y:S01]  /*8fe0*/  @P3 STG.E.U16 desc[UR36][R6.64+0x132], R103 ;  /* 0x0001326706003986 */ /* 0x000fe2000c101524 */
[----:B------:R-:W-:-:S02]  /*8ff0*/  ISETP.GT.AND P1, PT, R0, 0xa8, PT ;  /* 0x000000a80000780c */ /* 0x000fc40003f24270 */
[----:B------:R-:W-:Y:S01]  /*9000*/  F2FP.F16.F32.PACK_AB R105, RZ, R105 ;  /* 0x00000069ff69723e */ /* 0x000fe200000000ff */
[----:B------:R-:W-:Y:S01]  /*9010*/  @P4 STG.E.U16 desc[UR36][R4.64+0x140], R104 ;  /* 0x0001406804004986 */ /* 0x000fe2000c101524 */
[C---:B------:R-:W-:Y:S02]  /*9020*/  ISETP.GT.AND P3, PT, R3.reuse, 0x8, P0 ;  /* 0x000000080300780c */ /* 0x040fe40000764270 */
[----:B------:R-:W-:Y:S01]  /*9030*/  ISETP.GT.AND P0, PT, R0, 0xa9, PT ;  /* 0x000000a90000780c */ /* 0x000fe20003f04270 */
[----:B------:R-:W-:Y:S01]  /*9040*/  @P5 STG.E.U16 desc[UR36][R4.64+0x142], R105 ;  /* 0x0001426904005986 */ /* 0x000fe2000c101524 */
[C---:B------:R-:W-:Y:S02]  /*9050*/  ISETP.GT.AND P4, PT, R3.reuse, RZ, P1 ;  /* 0x000000ff0300720c */ /* 0x040fe40000f84270 */
[----:B------:R-:W-:Y:S02]  /*9060*/  F2FP.F16.F32.PACK_AB R106, RZ, R106 ;  /* 0x0000006aff6a723e */ /* 0x000fe400000000ff */
[----:B------:R-:W-:-:S02]  /*9070*/  ISETP.GT.AND P5, PT, R3, RZ, P0 ;  /* 0x000000ff0300720c */ /* 0x000fc400007a4270 */
[----:B------:R-:W-:Y:S01]  /*9080*/  F2FP.F16.F32.PACK_AB R107, RZ, R107 ;  /* 0x0000006bff6b723e */ /* 0x000fe200000000ff */
[----:B------:R-:W-:Y:S01]  /*9090*/  @P2 STG.E.U16 desc[UR36][R6.64+0x140], R106 ;  /* 0x0001406a06002986 */ /* 0x000fe2000c101524 */
[----:B------:R-:W-:Y:S02]  /*90a0*/  F2FP.F16.F32.PACK_AB R108, RZ, R108 ;  /* 0x0000006cff6c723e */ /* 0x000fe400000000ff */
[C---:B------:R-:W-:Y:S01]  /*90b0*/  ISETP.GT.AND P2, PT, R3.reuse, 0x8, P1 ;  /* 0x000000080300780c */ /* 0x040fe20000f44270 */
[----:B------:R-:W-:Y:S01]  /*90c0*/  @P3 STG.E.U16 desc[UR36][R6.64+0x142], R107 ;  /* 0x0001426b06003986 */ /* 0x000fe2000c101524 */
[----:B------:R-:W-:Y:S02]  /*90d0*/  ISETP.GT.AND P1, PT, R0, 0xb0, PT ;  /* 0x000000b00000780c */ /* 0x000fe40003f24270 */
[----:B------:R-:W-:Y:S01]  /*90e0*/  F2FP.F16.F32.PACK_AB R109, RZ, R109 ;  /* 0x0000006dff6d723e */ /* 0x000fe200000000ff */
[----:B------:R-:W-:Y:S01]  /*90f0*/  @P4 STG.E.U16 desc[UR36][R4.64+0x150], R108 ;  /* 0x0001506c04004986 */ /* 0x000fe2000c101524 */
[----:B------:R-:W-:-:S02]  /*9100*/  ISETP.GT.AND P3, PT, R3, 0x8, P0 ;  /* 0x000000080300780c */ /* 0x000fc40000764270 */
[----:B------:R-:W-:Y:S01]  /*9110*/  ISETP.GT.AND P0, PT, R0, 0xb1, PT ;  /* 0x000000b10000780c */ /* 0x000fe20003f04270 */
[----:B------:R-:W-:Y:S01]  /*9120*/  @P5 STG.E.U16 desc[UR36][R4.64+0x152], R109 ;  /* 0x0001526d04005986 */ /* 0x000fe2000c101524 */
[C---:B------:R-:W-:Y:S02]  /*9130*/  ISETP.GT.AND P4, PT, R3.reuse, RZ, P1 ;  /* 0x000000ff0300720c */ /* 0x040fe40000f84270 */
[----:B------:R-:W-:Y:S02]  /*9140*/  F2FP.F16.F32.PACK_AB R110, RZ, R110 ;  /* 0x0000006eff6e723e */ /* 0x000fe400000000ff */
[----:B------:R-:W-:Y:S02]  /*9150*/  ISETP.GT.AND P5, PT, R3, RZ, P0 ;  /* 0x000000ff0300720c */ /* 0x000fe400007a4270 */
[----:B------:R-:W-:Y:S01]  /*9160*/  F2FP.F16.F32.PACK_AB R111, RZ, R111 ;  /* 0x0000006fff6f723e */ /* 0x000fe200000000ff */
[----:B------:R-:W-:Y:S01]  /*9170*/  @P2 STG.E.U16 desc[UR36][R6.64+0x150], R110 ;  /* 0x0001506e06002986 */ /* 0x000fe2000c101524 */
[----:B------:R-:W-:-:S02]  /*9180*/  F2FP.F16.F32.PACK_AB R112, RZ, R112 ;  /* 0x00000070ff70723e */ /* 0x000fc400000000ff */
[C---:B------:R-:W-:Y:S01]  /*9190*/  ISETP.GT.AND P2, PT, R3.reuse, 0x8, P1 ;  /* 0x000000080300780c */ /* 0x040fe20000f44270 */
[----:B------:R-:W-:Y:S01]  /*91a0*/  @P3 STG.E.U16 desc[UR36][R6.64+0x152], R111 ;  /* 0x0001526f06003986 */ /* 0x000fe2000c101524 */
[C---:B------:R-:W-:Y:S02]  /*91b0*/  ISETP.GT.AND P1, PT, R0.reuse, 0xb8, PT ;  /* 0x000000b80000780c */ /* 0x040fe40003f24270 */
[----:B------:R-:W-:Y:S01]  /*91c0*/  F2FP.F16.F32.PACK_AB R113, RZ, R113 ;  /* 0x00000071ff71723e */ /* 0x000fe200000000ff */
[----:B------:R-:W-:Y:S01]  /*91d0*/  @P4 STG.E.U16 desc[UR36][R4.64+0x160], R112 ;  /* 0x0001607004004986 */ /* 0x000fe2000c101524 */
[C---:B------:R-:W-:Y:S02]  /*91e0*/  ISETP.GT.AND P3, PT, R3.reuse, 0x8, P0 ;  /* 0x000000080300780c */ /* 0x040fe40000764270 */
[----:B------:R-:W-:Y:S01]  /*91f0*/  ISETP.GT.AND P0, PT, R0, 0xb9, PT ;  /* 0x000000b90000780c */ /* 0x000fe20003f04270 */
[----:B------:R-:W-:Y:S01]  /*9200*/  @P5 STG.E.U16 desc[UR36][R4.64+0x162], R113 ;  /* 0x0001627104005986 */ /* 0x000fe2000c101524 */
[----:B------:R-:W-:-:S02]  /*9210*/  ISETP.GT.AND P4, PT, R3, RZ, P1 ;  /* 0x000000ff0300720c */ /* 0x000fc40000f84270 */
[----:B------:R-:W-:Y:S02]  /*9220*/  F2FP.F16.F32.PACK_AB R114, RZ, R114 ;  /* 0x00000072ff72723e */ /* 0x000fe400000000ff */
[C---:B------:R-:W-:Y:S02]  /*9230*/  ISETP.GT.AND P5, PT, R3.reuse, RZ, P0 ;  /* 0x000000ff0300720c */ /* 0x040fe400007a4270 */
[----:B------:R-:W-:Y:S01]  /*9240*/  F2FP.F16.F32.PACK_AB R115, RZ, R115 ;  /* 0x00000073ff73723e */ /* 0x000fe200000000ff */
[----:B------:R-:W-:Y:S01]  /*9250*/  @P2 STG.E.U16 desc[UR36][R6.64+0x160], R114 ;  /* 0x0001607206002986 */ /* 0x000fe2000c101524 */
[----:B------:R-:W-:Y:S02]  /*9260*/  F2FP.F16.F32.PACK_AB R116, RZ, R116 ;  /* 0x00000074ff74723e */ /* 0x000fe400000000ff */
        /* <DEDUP_REMOVED lines=65> */
[----:B------:R-:W-:Y:S02]  /*9680*/  ISETP.GT.AND P5, PT, R3, RZ, P0 ;  /* 0x000000ff0300720c */ /* 0x000fe400007a4270 */
[----:B------:R-:W-:Y:S02]  /*9690*/  F2FP.F16.F32.PACK_AB R134, RZ, R134 ;  /* 0x00000086ff86723e */ /* 0x000fe400000000ff */
[----:B------:R-:W-:Y:S02]  /*96a0*/  F2FP.F16.F32.PACK_AB R135, RZ, R135 ;  /* 0x00000087ff87723e */ /* 0x000fe400000000ff */
[----:B------:R-:W-:Y:S01]  /*96b0*/  F2FP.F16.F32.PACK_AB R136, RZ, R136 ;  /* 0x00000088ff88723e */ /* 0x000fe200000000ff */
[----:B------:R-:W-:Y:S01]  /*96c0*/  @P2 STG.E.U16 desc[UR36][R6.64+0x1b0], R134 ;  /* 0x0001b08606002986 */ /* 0x000fe2000c101524 */
[----:B------:R-:W-:-:S02]  /*96d0*/  F2FP.F16.F32.PACK_AB R137, RZ, R137 ;  /* 0x00000089ff89723e */ /* 0x000fc400000000ff */
[C---:B------:R-:W-:Y:S01]  /*96e0*/  ISETP.GT.AND P1, PT, R3.reuse, 0x8, P1 ;  /* 0x000000080300780c */ /* 0x040fe20000f24270 */
[----:B------:R-:W-:Y:S01]  /*96f0*/  @P3 STG.E.U16 desc[UR36][R6.64+0x1b2], R135 ;  /* 0x0001b28706003986 */ /* 0x000fe2000c101524 */
[C---:B------:R-:W-:Y:S02]  /*9700*/  ISETP.GT.AND P2, PT, R3.reuse, 0x8, P0 ;  /* 0x000000080300780c */ /* 0x040fe40000744270 */
[C---:B------:R-:W-:Y:S01]  /*9710*/  ISETP.GT.AND P0, PT, R0.reuse, 0xe9, PT ;  /* 0x000000e90000780c */ /* 0x040fe20003f04270 */
[----:B------:R-:W-:Y:S01]  /*9720*/  @P4 STG.E.U16 desc[UR36][R4.64+0x1c0], R136 ;  /* 0x0001c08804004986 */ /* 0x000fe2000c101524 */
[----:B------:R-:W-:Y:S02]  /*9730*/  ISETP.GT.AND P4, PT, R0, 0xe8, PT ;  /* 0x000000e80000780c */ /* 0x000fe40003f84270 */
[----:B------:R-:W-:Y:S01]  /*9740*/  F2FP.F16.F32.PACK_AB R138, RZ, R138 ;  /* 0x0000008aff8a723e */ /* 0x000fe200000000ff */
[----:B------:R-:W-:Y:S01]  /*9750*/  @P5 STG.E.U16 desc[UR36][R4.64+0x1c2], R137 ;  /* 0x0001c28904005986 */ /* 0x000fe2000c101524 */
[----:B------:R-:W-:-:S02]  /*9760*/  ISETP.GT.AND P5, PT, R3, RZ, P4 ;  /* 0x000000ff0300720c */ /* 0x000fc400027a4270 */
[----:B------:R-:W-:Y:S01]  /*9770*/  F2FP.F16.F32.PACK_AB R139, RZ, R139 ;  /* 0x0000008bff8b723e */ /* 0x000fe200000000ff */
[----:B------:R-:W-:Y:S01]  /*9780*/  @P1 STG.E.U16 desc[UR36][R6.64+0x1c0], R138 ;  /* 0x0001c08a06001986 */ /* 0x000fe2000c101524 */
[----:B------:R-:W-:Y:S02]  /*9790*/  F2FP.F16.F32.PACK_AB R140, RZ, R140 ;  /* 0x0000008cff8c723e */ /* 0x000fe400000000ff */
[C---:B------:R-:W-:Y:S01]  /*97a0*/  ISETP.GT.AND P3, PT, R3.reuse, RZ, P0 ;  /* 0x000000ff0300720c */ /* 0x040fe20000764270 */
[----:B------:R-:W-:Y:S01]  /*97b0*/  @P2 STG.E.U16 desc[UR36][R6.64+0x1c2], R139 ;  /* 0x0001c28b06002986 */ /* 0x000fe2000c101524 */
[C---:B------:R-:W-:Y:S02]  /*97c0*/  ISETP.GT.AND P4, PT, R3.reuse, 0x8, P4 ;  /* 0x000000080300780c */ /* 0x040fe40002784270 */
[----:B------:R-:W-:Y:S02]  /*97d0*/  F2FP.F16.F32.PACK_AB R141, RZ, R141 ;  /* 0x0000008dff8d723e */ /* 0x000fe400000000ff */
[----:B------:R-:W-:Y:S01]  /*97e0*/  F2FP.F16.F32.PACK_AB R142, RZ, R142 ;  /* 0x0000008eff8e723e */ /* 0x000fe200000000ff */
[----:B------:R-:W-:Y:S01]  /*97f0*/  @P5 STG.E.U16 desc[UR36][R4.64+0x1d0], R140 ;  /* 0x0001d08c04005986 */ /* 0x000fe2000c101524 */
[----:B------:R-:W-:-:S02]  /*9800*/  ISETP.GT.AND P5, PT, R3, 0x8, P0 ;  /* 0x000000080300780c */ /* 0x000fc400007a4270 */
[----:B------:R-:W-:Y:S02]  /*9810*/  F2FP.F16.F32.PACK_AB R143, RZ, R143 ;  /* 0x0000008fff8f723e */ /* 0x000fe400000000ff */
[C---:B------:R-:W-:Y:S01]  /*9820*/  ISETP.GT.AND P0, PT, R0.reuse, 0xf1, PT ;  /* 0x000000f10000780c */ /* 0x040fe20003f04270 */
[----:B------:R-:W-:Y:S01]  /*9830*/  @P3 STG.E.U16 desc[UR36][R4.64+0x1d2], R141 ;  /* 0x0001d28d04003986 */ /* 0x000fe2000c101524 */
[----:B------:R-:W-:Y:S02]  /*9840*/  ISETP.GT.AND P3, PT, R0, 0xf0, PT ;  /* 0x000000f00000780c */ /* 0x000fe40003f64270 */
[----:B------:R-:W-:Y:S01]  /*9850*/  F2FP.F16.F32.PACK_AB R144, RZ, R144 ;  /* 0x00000090ff90723e */ /* 0x000fe200000000ff */
[----:B------:R-:W-:Y:S01]  /*9860*/  @P4 STG.E.U16 desc[UR36][R6.64+0x1d0], R142 ;  /* 0x0001d08e06004986 */ /* 0x000fe2000c101524 */
[C---:B------:R-:W-:Y:S02]  /*9870*/  ISETP.GT.AND P4, PT, R3.reuse, RZ, P3 ;  /* 0x000000ff0300720c */ /* 0x040fe40001f84270 */
[C---:B------:R-:W-:Y:S01]  /*9880*/  ISETP.GT.AND P3, PT, R3.reuse, 0x8, P3 ;  /* 0x000000080300780c */ /* 0x040fe20001f64270 */
[----:B------:R-:W-:Y:S01]  /*9890*/  @P5 STG.E.U16 desc[UR36][R6.64+0x1d2], R143 ;  /* 0x0001d28f06005986 */ /* 0x000fe2000c101524 */
[----:B------:R-:W-:-:S02]  /*98a0*/  ISETP.GT.AND P5, PT, R3, RZ, P0 ;  /* 0x000000ff0300720c */ /* 0x000fc400007a4270 */
[----:B------:R-:W-:Y:S02]  /*98b0*/  F2FP.F16.F32.PACK_AB R145, RZ, R145 ;  /* 0x00000091ff91723e */ /* 0x000fe400000000ff */
[C---:B------:R-:W-:Y:S02]  /*98c0*/  ISETP.GT.AND P0, PT, R3.reuse, 0x8, P0 ;  /* 0x000000080300780c */ /* 0x040fe40000704270 */
[C---:B------:R-:W-:Y:S02]  /*98d0*/  ISETP.GT.AND P1, PT, R0.reuse, 0xf9, PT ;  /* 0x000000f90000780c */ /* 0x040fe40003f24270 */
[----:B------:R-:W-:Y:S01]  /*98e0*/  ISETP.GT.AND P2, PT, R0, 0xf8, PT ;  /* 0x000000f80000780c */ /* 0x000fe20003f44270 */
[----:B------:R-:W-:Y:S01]  /*98f0*/  @P4 STG.E.U16 desc[UR36][R4.64+0x1e0], R144 ;  /* 0x0001e09004004986 */ /* 0x000fe2000c101524 */
[C---:B------:R-:W-:Y:S01]  /*9900*/  ISETP.GT.AND P4, PT, R3.reuse, RZ, P1 ;  /* 0x000000ff0300720c */ /* 0x040fe20000f84270 */
[----:B------:R-:W-:Y:S01]  /*9910*/  @P3 IMAD.MOV.U32 R2, RZ, RZ, R6 ;  /* 0x000000ffff023224 */ /* 0x000fe200078e0006 */
[C---:B------:R-:W-:Y:S01]  /*9920*/  ISETP.GT.AND P1, PT, R3.reuse, 0x8, P1 ;  /* 0x000000080300780c */ /* 0x040fe20000f24270 */
[----:B------:R-:W-:Y:S01]  /*9930*/  @P5 STG.E.U16 desc[UR36][R4.64+0x1e2], R145 ;  /* 0x0001e29104005986 */ /* 0x000fe2000c101524 */
[----:B------:R-:W-:-:S02]  /*9940*/  ISETP.GT.AND P5, PT, R3, RZ, P2 ;  /* 0x000000ff0300720c */ /* 0x000fc400017a4270 */
[----:B------:R-:W-:Y:S01]  /*9950*/  ISETP.GT.AND P2, PT, R3, 0x8, P2 ;  /* 0x000000080300780c */ /* 0x000fe20001744270 */
[----:B------:R-:W-:Y:S01]  /*9960*/  @P3 IMAD.MOV.U32 R3, RZ, RZ, R7 ;  /* 0x000000ffff033224 */ /* 0x000fe200078e0007 */
[----:B------:R-:W-:Y:S02]  /*9970*/  F2FP.F16.F32.PACK_AB R146, RZ, R146 ;  /* 0x00000092ff92723e */ /* 0x000fe400000000ff */
[----:B------:R-:W-:Y:S02]  /*9980*/  F2FP.F16.F32.PACK_AB R147, RZ, R147 ;  /* 0x00000093ff93723e */ /* 0x000fe400000000ff */
[----:B------:R-:W-:Y:S01]  /*9990*/  F2FP.F16.F32.PACK_AB R148, RZ, R148 ;  /* 0x00000094ff94723e */ /* 0x000fe200000000ff */
[----:B------:R0:W-:Y:S01]  /*99a0*/  @P3 STG.E.U16 desc[UR36][R2.64+0x1e0], R146 ;  /* 0x0001e09202003986 */ /* 0x0001e2000c101524 */
[----:B------:R-:W-:Y:S02]  /*99b0*/  F2FP.F16.F32.PACK_AB R149, RZ, R149 ;  /* 0x00000095ff95723e */ /* 0x000fe400000000ff */
[----:B------:R-:W-:-:S02]  /*99c0*/  F2FP.F16.F32.PACK_AB R150, RZ, R150 ;  /* 0x00000096ff96723e */ /* 0x000fc400000000ff */
[----:B------:R-:W-:Y:S01]  /*99d0*/  F2FP.F16.F32.PACK_AB R151, RZ, R151 ;  /* 0x00000097ff97723e */ /* 0x000fe200000000ff */
[----:B0-----:R-:W-:Y:S02]  /*99e0*/  @P0 IMAD.MOV.U32 R2, RZ, RZ, R6 ;  /* 0x000000ffff020224 */ /* 0x001fe400078e0006 */
[----:B------:R-:W-:-:S05]  /*99f0*/  @P0 IMAD.MOV.U32 R3, RZ, RZ, R7 ;  /* 0x000000ffff030224 */ /* 0x000fca00078e0007 */
[----:B------:R0:W-:Y:S02]  /*9a00*/  @P0 STG.E.U16 desc[UR36][R2.64+0x1e2], R147 ;  /* 0x0001e29302000986 */ /* 0x0001e4000c101524 */
[----:B0-----:R-:W-:Y:S02]  /*9a10*/  @P5 IMAD.MOV.U32 R2, RZ, RZ, R4 ;  /* 0x000000ffff025224 */ /* 0x001fe400078e0004 */
[----:B------:R-:W-:-:S05]  /*9a20*/  @P5 IMAD.MOV.U32 R3, RZ, RZ, R5 ;  /* 0x000000ffff035224 */ /* 0x000fca00078e0005 */
[----:B------:R0:W-:Y:S04]  /*9a30*/  @P5 STG.E.U16 desc[UR36][R2.64+0x1f0], R148 ;  /* 0x0001f09402005986 */ /* 0x0001e8000c101524 */
[----:B------:R1:W-:Y:S01]  /*9a40*/  @P4 STG.E.U16 desc[UR36][R4.64+0x1f2], R149 ;  /* 0x0001f29504004986 */ /* 0x0003e2000c101524 */
[----:B0-----:R-:W-:Y:S02]  /*9a50*/  @P2 IMAD.MOV.U32 R2, RZ, RZ, R6 ;  /* 0x000000ffff022224 */ /* 0x001fe400078e0006 */
[----:B------:R-:W-:-:S05]  /*9a60*/  @P2 IMAD.MOV.U32 R3, RZ, RZ, R7 ;  /* 0x000000ffff032224 */ /* 0x000fca00078e0007 */
[----:B------:R1:W-:Y:S04]  /*9a70*/  @P2 STG.E.U16 desc[UR36][R2.64+0x1f0], R150 ;  /* 0x0001f09602002986 */ /* 0x0003e8000c101524 */
[----:B------:R1:W-:Y:S02]  /*9a80*/  @P1 STG.E.U16 desc[UR36][R6.64+0x1f2], R151 ;  /* 0x0001f29706001986 */ /* 0x0003e4000c101524 */
.L_x_286:
[----:B------:R-:W-:Y:S05]  /*9a90*/  BSYNC B0 ;  /* 0x0000000000007941 */ /* 0x000fea0003800000 */
.L_x_32:
[----:B01----:R-:W2:Y:S01]  /*9aa0*/  LDL.64 R2, [R1] ;  /* 0x0000000001027983 */ /* 0x003ea20000100a00 */
[----:B------:R-:W-:Y:S01]  /*9ab0*/  ULDC.64 UR4, c[0x0][0x650] ;  /* 0x0001940000047ab9 */ /* 0x000fe20000000a00 */
[----:B------:R0:W-:Y:S01]  /*9ac0*/  SYNCS.ARRIVE.TRANS64.A1T0 RZ, [R160+UR45], RZ ;  /* 0x000000ffa0ff79a7 */ /* 0x0001e2000810002d */
[----:B------:R-:W-:Y:S01]  /*9ad0*/  PRMT R0, RZ, 0x7610, R0 ;  /* 0x00007610ff007816 */ /* 0x000fe20000000000 */
[----:B------:R-:W-:Y:S02]  /*9ae0*/  IMAD.MOV.U32 R19, RZ, RZ, -0x1 ;  /* 0xffffffffff137424 */ /* 0x000fe400078e00ff */
[----:B-----5:R-:W-:Y:S01]  /*9af0*/  IMAD.MOV.U32 R22, RZ, RZ, -0x1 ;  /* 0xffffffffff167424 */ /* 0x020fe200078e00ff */
[----:B--2---:R-:W-:-:S04]  /*9b00*/  LEA R18, P0, R2, R18, 0x1 ;  /* 0x0000001202127211 */ /* 0x004fc800078008ff */
[----:B------:R-:W-:Y:S01]  /*9b10*/  LEA.HI.X R17, R2, R17, R23, 0x1, P0 ;  /* 0x0000001102117211 */ /* 0x000fe200000f0c17 */
[----:B------:R-:W-:Y:S01]  /*9b20*/  IMAD.MOV.U32 R2, RZ, RZ, -0x1 ;  /* 0xffffffffff027424 */ /* 0x000fe200078e00ff */
[----:B------:R-:W-:-:S04]  /*9b30*/  ISETP.GE.U32.AND P0, PT, R18, UR4, PT ;  /* 0x0000000412007c0c */ /* 0x000fc8000bf06070 */
[----:B------:R-:W-:-:S13]  /*9b40*/  ISETP.GE.U32.AND.EX P0, PT, R17, UR5, PT, P0 ;  /* 0x0000000511007c0c */ /* 0x000fda000bf06100 */
[----:B0-----:R-:W-:Y:S05]  /*9b50*/  @P0 BRA `(.L_x_287) ;  /* 0x0000000400700947 */ /* 0x001fea0003800000 */
[----:B------:R-:W0:Y:S01]  /*9b60*/  S2R R10, SR_CTAID.X ;  /* 0x00000000000a7919 */ /* 0x000e220000002500 */
[----:B---34-:R-:W1:Y:S01]  /*9b70*/  LDC.64 R8, c[0x0][0x628] ;  /* 0x00018a00ff087b82 */ /* 0x018e620000000a00 */
[----:B------:R-:W-:Y:S01]  /*9b80*/  ULDC UR4, c[0x0][0x150] ;  /* 0x0000540000047ab9 */ /* 0x000fe20000000800 */
[----:B------:R-:W-:Y:S01]  /*9b90*/  IMAD.MOV.U32 R6, RZ, RZ, R18 ;  /* 0x000000ffff067224 */ /* 0x000fe200078e0012 */
[----:B------:R-:W2:Y:S01]  /*9ba0*/  S2R R20, SR_CTAID.Y ;  /* 0x0000000000147919 */ /* 0x000ea20000002600 */
[----:B------:R-:W-:-:S04]  /*9bb0*/  IMAD.MOV.U32 R7, RZ, RZ, R17 ;  /* 0x000000ffff077224 */ /* 0x000fc800078e0011 */
[----:B------:R-:W3:Y:S08]  /*9bc0*/  LDC R15, c[0x0][0x144] ;  /* 0x00005100ff0f7b82 */ /* 0x000ef00000000800 */
[----:B------:R-:W4:Y:S08]  /*9bd0*/  LDC R0, c[0x0][0x630] ;  /* 0x00018c00ff007b82 */ /* 0x000f300000000800 */
[----:B------:R-:W2:Y:S01]  /*9be0*/  LDC.64 R12, c[0x0][0x620] ;  /* 0x00018800ff0c7b82 */ /* 0x000ea20000000a00 */
[----:B-1----:R-:W-:-:S04]  /*9bf0*/  ISETP.NE.U32.AND P0, PT, R8, RZ, PT ;  /* 0x000000ff0800720c */ /* 0x002fc80003f05070 */
[----:B------:R-:W-:Y:S02]  /*9c00*/  ISETP.NE.AND.EX P0, PT, R9, RZ, PT, P0 ;  /* 0x000000ff0900720c */ /* 0x000fe40003f05300 */
[----:B0-----:R-:W-:-:S05]  /*9c10*/  I2FP.F32.U32 R2, R10 ;  /* 0x0000000a00027245 */ /* 0x001fca0000201000 */
[----:B------:R-:W-:-:S04]  /*9c20*/  FMUL R2, R2, UR4 ;  /* 0x0000000402027c20 */ /* 0x000fc80008400000 */
[----:B------:R0:W1:Y:S02]  /*9c30*/  F2I.U32.TRUNC.NTZ R14, R2 ;  /* 0x00000002000e7305 */ /* 0x000064000020f000 */
[----:B---34-:R-:W-:Y:S05]  /*9c40*/  @!P0 BRA `(.L_x_288) ;  /* 0x0000000000288947 */ /* 0x018fea0003800000 */
[----:B------:R-:W3:Y:S02]  /*9c50*/  LDC R3, c[0x0][0x634] ;  /* 0x00018d00ff037b82 */ /* 0x000ee40000000800 */
[----:B---3--:R-:W-:-:S05]  /*9c60*/  IADD3 R7, P0, R18, R3, RZ ;  /* 0x0000000312077210 */ /* 0x008fca0007f1e0ff */
[----:B------:R-:W-:-:S04]  /*9c70*/  IMAD.X R11, RZ, RZ, R17, P0 ;  /* 0x000000ffff0b7224 */ /* 0x000fc800000e0611 */
[----:B0-----:R-:W-:-:S04]  /*9c80*/  IMAD.WIDE.U32 R2, R11, R8, RZ ;  /* 0x000000080b027225 */ /* 0x001fc800078e00ff */
[----:B------:R-:W-:-:S04]  /*9c90*/  IMAD.WIDE.U32 R4, P0, R7, R9, R2 ;  /* 0x0000000907047225 */ /* 0x000fc80007800002 */
[----:B------:R-:W-:-:S04]  /*9ca0*/  IMAD.WIDE.U32 R2, R7, R8, RZ ;  /* 0x0000000807027225 */ /* 0x000fc800078e00ff */
[----:B------:R-:W-:Y:S01]  /*9cb0*/  IMAD.X R7, RZ, RZ, RZ, P0 ;  /* 0x000000ffff077224 */ /* 0x000fe200000e06ff */
[----:B------:R-:W-:Y:S01]  /*9cc0*/  IADD3 RZ, P0, R3, R4, RZ ;  /* 0x0000000403ff7210 */ /* 0x000fe20007f1e0ff */
[----:B------:R-:W-:-:S04]  /*9cd0*/  IMAD.MOV.U32 R6, RZ, RZ, R5 ;  /* 0x000000ffff067224 */ /* 0x000fc800078e0005 */
[----:B------:R-:W-:-:S08]  /*9ce0*/  IMAD.WIDE.U32.X R6, R11, R9, R6, P0 ;  /* 0x000000090b067225 */ /* 0x000fd000000e0406 */
.L_x_288:
[----:B------:R-:W3:Y:S01]  /*9cf0*/  LDC.64 R26, c[0x0][0x640] ;  /* 0x00019000ff1a7b82 */ /* 0x000ee20000000a00 */
[-C--:B------:R-:W-:Y:S01]  /*9d00*/  SHF.R.U64 R11, R6, R0.reuse, R7 ;  /* 0x00000000060b7219 */ /* 0x080fe20000001207 */
[----:B------:R-:W-:Y:S01]  /*9d10*/  IMAD.MOV.U32 R19, RZ, RZ, R17 ;  /* 0x000000ffff137224 */ /* 0x000fe200078e0011 */
[----:B------:R-:W-:Y:S01]  /*9d20*/  SHF.R.U32.HI R0, RZ, R0, R7 ;  /* 0x00000000ff007219 */ /* 0x000fe20000011607 */
[----:B-1----:R-:W-:Y:S01]  /*9d30*/  IMAD.MOV R14, RZ, RZ, -R14 ;  /* 0x000000ffff0e7224 */ /* 0x002fe200078e0a0e */
[----:B------:R-:W-:Y:S01]  /*9d40*/  IADD3 R5, P0, RZ, -R11, RZ ;  /* 0x8000000bff057210 */ /* 0x000fe20007f1e0ff */
[----:B------:R-:W-:Y:S01]  /*9d50*/  ULDC UR4, c[0x0][0x154] ;  /* 0x0000550000047ab9 */ /* 0x000fe20000000800 */
[----:B------:R-:W-:Y:S01]  /*9d60*/  IMAD.MOV.U32 R7, RZ, RZ, 0x1 ;  /* 0x00000001ff077424 */ /* 0x000fe200078e00ff */
[----:B------:R-:W1:Y:S01]  /*9d70*/  LDC R4, c[0x0][0x618] ;  /* 0x00018600ff047b82 */ /* 0x000e620000000800 */
[----:B------:R-:W-:Y:S02]  /*9d80*/  IMAD R22, R15, R14, R10 ;  /* 0x0000000e0f167224 */ /* 0x000fe400078e020a */
[----:B------:R-:W-:-:S04]  /*9d90*/  IMAD.X R3, RZ, RZ, ~R0, P0 ;  /* 0x000000ffff037224 */ /* 0x000fc800000e0e00 */
[-C--:B--2---:R-:W-:Y:S01]  /*9da0*/  IMAD R0, R3, R12.reuse, RZ ;  /* 0x0000000c03007224 */ /* 0x084fe200078e02ff */
[----:B------:R-:W2:Y:S01]  /*9db0*/  LDC R6, c[0x0][0x608] ;  /* 0x00018200ff067b82 */ /* 0x000ea20000000800 */
[----:B0-----:R-:W-:-:S04]  /*9dc0*/  IMAD.WIDE.U32 R2, R5, R12, R18 ;  /* 0x0000000c05027225 */ /* 0x001fc800078e0012 */
[----:B------:R-:W-:Y:S01]  /*9dd0*/  IMAD R5, R5, R13, R0 ;  /* 0x0000000d05057224 */ /* 0x000fe200078e0200 */
[----:B------:R-:W-:Y:S02]  /*9de0*/  I2FP.F32.U32 R0, R20 ;  /* 0x0000001400007245 */ /* 0x000fe40000201000 */
[----:B------:R-:W0:Y:S01]  /*9df0*/  LDC R24, c[0x0][0x658] ;  /* 0x00019600ff187b82 */ /* 0x000e220000000800 */
[----:B------:R-:W-:Y:S01]  /*9e00*/  IMAD.IADD R3, R3, 0x1, R5 ;  /* 0x0000000103037824 */ /* 0x000fe200078e0205 */
[----:B---3--:R-:W-:Y:S01]  /*9e10*/  ISETP.NE.U32.AND P0, PT, R26, RZ, PT ;  /* 0x000000ff1a00720c */ /* 0x008fe20003f05070 */
[----:B------:R-:W-:Y:S01]  /*9e20*/  FMUL R0, R0, UR4 ;  /* 0x0000000400007c20 */ /* 0x000fe20008400000 */
[----:B------:R-:W-:Y:S02]  /*9e30*/  IMAD.MOV.U32 R5, RZ, RZ, -0x1 ;  /* 0xffffffffff057424 */ /* 0x000fe400078e00ff */
[----:B------:R-:W-:Y:S01]  /*9e40*/  ISETP.NE.AND.EX P0, PT, R27, RZ, PT, P0 ;  /* 0x000000ff1b00720c */ /* 0x000fe20003f05300 */
[----:B------:R3:W4:Y:S01]  /*9e50*/  F2I.U32.TRUNC.NTZ R12, R0 ;  /* 0x00000000000c7305 */ /* 0x000722000020f000 */
[----:B------:R-:W3:Y:S01]  /*9e60*/  LDC R15, c[0x0][0x148] ;  /* 0x00005200ff0f7b82 */ /* 0x000ee20000000800 */
[----:B-1----:R-:W-:-:S02]  /*9e70*/  SHF.R.U64 R10, R2, R4, R3 ;  /* 0x00000004020a7219 */ /* 0x002fc40000001203 */
[----:B------:R-:W-:-:S05]  /*9e80*/  SHF.R.U32.HI R3, RZ, R4, R3 ;  /* 0x00000004ff037219 */ /* 0x000fca0000011603 */
[----:B------:R-:W1:Y:S01]  /*9e90*/  LDC R14, c[0x0][0x600] ;  /* 0x00018000ff0e7b82 */ /* 0x000e620000000800 */
[-CC-:B--2---:R-:W-:Y:S02]  /*9ea0*/  SHF.R.U64 R8, R10, R6.reuse, R3.reuse ;  /* 0x000000060a087219 */ /* 0x184fe40000001203 */
[----:B------:R-:W-:-:S05]  /*9eb0*/  SHF.R.U32.HI R3, RZ, R6, R3 ;  /* 0x00000006ff037219 */ /* 0x000fca0000011603 */
[----:B------:R-:W2:Y:S01]  /*9ec0*/  LDC R21, c[0x0][0x648] ;  /* 0x00019200ff157b82 */ /* 0x000ea20000000800 */
[-CC-:B0-----:R-:W-:Y:S02]  /*9ed0*/  SHF.R.U64 R13, R8, R24.reuse, R3.reuse ;  /* 0x00000018080d7219 */ /* 0x181fe40000001203 */
[-C--:B------:R-:W-:Y:S02]  /*9ee0*/  SHF.L.U32 R5, R5, R24.reuse, RZ ;  /* 0x0000001805057219 */ /* 0x080fe400000006ff */
[-C--:B------:R-:W-:Y:S01]  /*9ef0*/  SHF.R.U32.HI R3, RZ, R24.reuse, R3 ;  /* 0x00000018ff037219 */ /* 0x080fe20000011603 */
[----:B------:R-:W-:Y:S01]  /*9f00*/  IMAD.MOV.U32 R2, RZ, RZ, R13 ;  /* 0x000000ffff027224 */ /* 0x000fe200078e000d */
[----:B------:R-:W-:Y:S01]  /*9f10*/  SHF.L.U32 R24, R7, R24, RZ ;  /* 0x0000001807187219 */ /* 0x000fe200000006ff */
[----:B------:R-:W0:Y:S01]  /*9f20*/  LDC R25, c[0x0][0x638] ;  /* 0x00018e00ff197b82 */ /* 0x000e220000000800 */
[----:B------:R-:W-:-:S07]  /*9f30*/  LOP3.LUT R19, RZ, R5, RZ, 0x33, !PT ;  /* 0x00000005ff137212 */ /* 0x000fce00078e33ff */
[----:B------:R-:W0:Y:S01]  /*9f40*/  LDC R28, c[0x0][0x610] ;  /* 0x00018400ff1c7b82 */ /* 0x000e220000000800 */
[----:B----4-:R-:W-:Y:S05]  /*9f50*/  @!P0 BRA `(.L_x_289) ;  /* 0x0000000000288947 */ /* 0x010fea0003800000 */
[----:B---3--:R-:W3:Y:S02]  /*9f60*/  LDC R0, c[0x0][0x64c] ;  /* 0x00019300ff007b82 */ /* 0x008ee40000000800 */
[----:B---3--:R-:W-:-:S05]  /*9f70*/  IADD3 R7, P0, R13, R0, RZ ;  /* 0x000000000d077210 */ /* 0x008fca0007f1e0ff */
        /* <DEDUP_REMOVED lines=8> */
.L_x_289:
[----:B------:R-:W4:Y:S01]  /*a000*/  LDC R4, c[0x0][0x65c] ;  /* 0x00019700ff047b82 */ /* 0x000f220000000800 */
[----:B--23--:R-:W-:Y:S01]  /*a010*/  SHF.R.U64 R0, R2, R21, R3 ;  /* 0x0000001502007219 */ /* 0x00cfe20000001203 */
[----:B-1----:R-:W-:Y:S01]  /*a020*/  VIADD R3, R14, 0xffffffff ;  /* 0xffffffff0e037836 */ /* 0x002fe20000000000 */
[----:B------:R-:W-:Y:S01]  /*a030*/  LOP3.LUT R19, R8, R19, RZ, 0xc0, !PT ;  /* 0x0000001308137212 */ /* 0x000fe200078ec0ff */
[----:B------:R-:W-:Y:S02]  /*a040*/  IMAD.MOV R12, RZ, RZ, -R12 ;  /* 0x000000ffff0c7224 */ /* 0x000fe400078e0a0c */
[----:B------:R-:W-:Y:S01]  /*a050*/  IMAD.MOV R2, RZ, RZ, -R0 ;  /* 0x000000ffff027224 */ /* 0x000fe200078e0a00 */
[----:B------:R-:W-:Y:S01]  /*a060*/  LOP3.LUT R3, R10, R3, RZ, 0xc0, !PT ;  /* 0x000000030a037212 */ /* 0x000fe200078ec0ff */
[----:B------:R-:W-:Y:S02]  /*a070*/  IMAD R19, R24, R0, R19 ;  /* 0x0000000018137224 */ /* 0x000fe400078e0213 */
[----:B0-----:R-:W-:-:S04]  /*a080*/  IMAD R0, R2, R25, R13 ;  /* 0x0000001902007224 */ /* 0x001fc800078e020d */
[----:B------:R-:W-:Y:S01]  /*a090*/  IMAD R2, R0, R14, R3 ;  /* 0x0000000e00027224 */ /* 0x000fe200078e0203 */
[----:B----4-:R-:W-:Y:S01]  /*a0a0*/  ISETP.NE.AND P0, PT, R4, 0x1, PT ;  /* 0x000000010400780c */ /* 0x010fe20003f05270 */
[----:B------:R-:W-:-:S05]  /*a0b0*/  IMAD.MOV.U32 R4, RZ, RZ, 0x1 ;  /* 0x00000001ff047424 */ /* 0x000fca00078e00ff */
[----:B------:R-:W-:-:S07]  /*a0c0*/  PRMT R0, R4, 0x7610, R0 ;  /* 0x0000761004007816 */ /* 0x000fce0000000000 */
[----:B------:R-:W-:-:S04]  /*a0d0*/  @P0 IMAD R22, R15, R12, R20 ;  /* 0x0000000c0f160224 */ /* 0x000fc800078e0214 */
[----:B------:R-:W-:-:S05]  /*a0e0*/  IMAD R19, R19, R28, R22 ;  /* 0x0000001c13137224 */ /* 0x000fca00078e0216 */
[----:B------:R-:W-:Y:S02]  /*a0f0*/  SEL R22, R2, R19, !P0 ;  /* 0x0000001302167207 */ /* 0x000fe40004000000 */
[----:B------:R-:W-:Y:S01]  /*a100*/  SEL R19, R19, R2, !P0 ;  /* 0x0000000213137207 */ /* 0x000fe20004000000 */
[----:B------:R-:W-:-:S07]  /*a110*/  IMAD.MOV.U32 R2, RZ, RZ, R11 ;  /* 0x000000ffff027224 */ /* 0x000fce00078e000b */
.L_x_287:
[----:B------:R-:W-:Y:S02]  /*a120*/  LOP3.LUT P0, RZ, R0, 0xff, RZ, 0xc0, !PT ;  /* 0x000000ff00ff7812 */ /* 0x000fe4000780c0ff */
[----:B------:R-:W-:-:S11]  /*a130*/  LOP3.LUT R173, R173, 0x1, RZ, 0x3c, !PT ;  /* 0x00000001adad7812 */ /* 0x000fd600078e3cff */
[----:B------:R-:W-:Y:S05]  /*a140*/  @P0 BRA `(.L_x_290) ;  /* 0xffffff7000c00947 */ /* 0x000fea000383ffff */
[----:B------:R-:W-:Y:S05]  /*a150*/  EXIT ;  /* 0x000000000000794d */ /* 0x000fea0003800000 */
.L_x_13:
[----:B------:R-:W-:-:S08]  /*a160*/  ISETP.NE.AND P0, PT, R0, RZ, PT ;  /* 0x000000ff0000720c */ /* 0x000fd00003f05270 */
[----:B0-----:R-:W0:-:S00]  /*a170*/  USETMAXREG.DEALLOC.CTAPOOL 0x28 ;  /* 0x00000028000079c8 */ /* 0x001e0000080e0500 */
[----:B------:R-:W-:Y:S05]  /*a180*/  @P0 EXIT ;  /* 0x000000000000094d */ /* 0x000fea0003800000 */
[----:B0-----:R-:W-:Y:S01]  /*a190*/  LOP3.LUT P0, RZ, R8, 0xff, RZ, 0xc0, !PT ;  /* 0x000000ff08ff7812 */ /* 0x001fe2000780c0ff */
[----:B------:R-:W-:Y:S02]  /*a1a0*/  IMAD.MOV.U32 R0, RZ, RZ, 0x1 ;  /* 0x00000001ff007424 */ /* 0x000fe400078e00ff */
[----:B------:R-:W-:-:S10]  /*a1b0*/  IMAD.MOV.U32 R7, RZ, RZ, RZ ;  /* 0x000000ffff077224 */ /* 0x000fd400078e00ff */
[----:B------:R-:W-:Y:S05]  /*a1c0*/  @!P0 BRA `(.L_x_291) ;  /* 0x0000000c001c8947 */ /* 0x000fea0003800000 */
[----:B------:R-:W-:Y:S01]  /*a1d0*/  LOP3.LUT P0, RZ, R4, 0x1f, RZ, 0xc0, !PT ;  /* 0x0000001f04ff7812 */ /* 0x000fe2000780c0ff */
[----:B------:R-:W-:Y:S01]  /*a1e0*/  ULDC UR5, c[0x0][0x658] ;  /* 0x0001960000057ab9 */ /* 0x000fe20000000800 */
[----:B------:R-:W-:Y:S01]  /*a1f0*/  UMOV UR6, 0xffffffff ;  /* 0xffffffff00067882 */ /* 0x000fe20000000000 */
[----:B------:R-:W-:Y:S01]  /*a200*/  BSSY B0, `(.L_x_291) ;  /* 0x00000c3000007945 */ /* 0x000fe20003800000 */
[----:B------:R-:W-:Y:S01]  /*a210*/  USHF.L.U32 UR6, UR6, UR5, URZ ;  /* 0x0000000506067299 */ /* 0x000fe2000800063f */
[C---:B------:R-:W-:Y:S01]  /*a220*/  ISETP.NE.AND P2, PT, R3.reuse, RZ, PT ;  /* 0x000000ff0300720c */ /* 0x040fe20003f45270 */
[----:B------:R-:W-:Y:S01]  /*a230*/  IMAD.MOV.U32 R8, RZ, RZ, 0x1 ;  /* 0x00000001ff087424 */ /* 0x000fe200078e00ff */
[----:B------:R-:W-:Y:S01]  /*a240*/  ISETP.NE.OR P0, PT, R3, RZ, !P0 ;  /* 0x000000ff0300720c */ /* 0x000fe20004705670 */
[----:B------:R-:W-:Y:S01]  /*a250*/  IMAD.MOV.U32 R0, RZ, RZ, 0x1 ;  /* 0x00000001ff007424 */ /* 0x000fe200078e00ff */
[----:B------:R-:W-:Y:S01]  /*a260*/  LOP3.LUT R6, R16, 0x2, RZ, 0xfc, !PT ;  /* 0x0000000210067812 */ /* 0x000fe200078efcff */
[----:B------:R-:W-:Y:S01]  /*a270*/  IMAD.MOV.U32 R7, RZ, RZ, RZ ;  /* 0x000000ffff077224 */ /* 0x000fe200078e00ff */
[----:B------:R-:W-:Y:S01]  /*a280*/  ULDC UR4, c[0x0][0x600] ;  /* 0x0001800000047ab9 */ /* 0x000fe20000000800 */
[----:B------:R-:W-:Y:S01]  /*a290*/  UMOV UR7, 0x1 ;  /* 0x0000000100077882 */ /* 0x000fe20000000000 */
[----:B------:R-:W-:-:S02]  /*a2a0*/  UIADD3 UR19, UR40, 0x1, URZ ;  /* 0x0000000128137890 */ /* 0x000fc4000fffe03f */
[----:B------:R-:W-:Y:S02]  /*a2b0*/  UIADD3 UR15, UR4, -0x1, URZ ;  /* 0xffffffff040f7890 */ /* 0x000fe4000fffe03f */
[----:B------:R-:W-:Y:S02]  /*a2c0*/  USHF.L.U32 UR17, UR7, UR5, URZ ;  /* 0x0000000507117299 */ /* 0x000fe4000800063f */
[----:B------:R-:W-:Y:S01]  /*a2d0*/  ULOP3.LUT UR16, URZ, UR6, URZ, 0x33, !UPT ;  /* 0x000000063f107292 */ /* 0x000fe2000f8e333f */
[----:B------:R-:W-:-:S11]  /*a2e0*/  ULDC.64 UR20, c[0x0][0x198] ;  /* 0x0000660000147ab9 */ /* 0x000fd60000000a00 */
.L_x_303:
[----:B------:R-:W-:-:S03]  /*a2f0*/  UMOV UR4, 0xffffffff ;  /* 0xffffffff00047882 */ /* 0x000fc60000000000 */
[----:B------:R-:W-:Y:S05]  /*a300*/  BRA.DIV UR4, `(.L_x_292) ;  /* 0x0000001204047947 */ /* 0x000fea000b800000 */
[----:B------:R-:W-:-:S13]  /*a310*/  ELECT P6, URZ, PT ;  /* 0x00000000003f782f */ /* 0x000fda00038c0000 */
.L_x_317:
[----:B------:R-:W0:Y:S01]  /*a320*/  LDC R3, c[0x0][0x28c] ;  /* 0x0000a300ff037b82 */ /* 0x000e220000000800 */
[----:B------:R-:W-:Y:S01]  /*a330*/  BSSY B1, `(.L_x_293) ;  /* 0x0000037000017945 */ /* 0x000fe20003800000 */
[----:B0-----:R-:W-:-:S13]  /*a340*/  ISETP.LT.OR P6, PT, R3, 0x1, !P6 ;  /* 0x000000010300780c */ /* 0x001fda00077c1670 */
[----:B------:R-:W-:Y:S05]  /*a350*/  @P6 BRA `(.L_x_294) ;  /* 0x0000000000d06947 */ /* 0x000fea0003800000 */
[----:B------:R-:W-:Y:S02]  /*a360*/  IMAD.SHL.U32 R22, R22, 0x100, RZ ;  /* 0x0000010016167824 */ /* 0x000fe400078e00ff */
[----:B------:R-:W-:Y:S02]  /*a370*/  IMAD.SHL.U32 R19, R19, 0x40, RZ ;  /* 0x0000004013137824 */ /* 0x000fe400078e00ff */
[----:B------:R-:W-:Y:S02]  /*a380*/  IMAD.MOV.U32 R12, RZ, RZ, RZ ;  /* 0x000000ffff0c7224 */ /* 0x000fe400078e00ff */
[----:B------:R-:W-:Y:S02]  /*a390*/  IMAD.U32 R13, RZ, RZ, UR19 ;  /* 0x00000013ff0d7e24 */ /* 0x000fe4000f8e00ff */
[----:B------:R-:W-:Y:S02]  /*a3a0*/  IMAD.MOV.U32 R3, RZ, RZ, R0 ;  /* 0x000000ffff037224 */ /* 0x000fe400078e0000 */
[----:B------:R-:W-:-:S07]  /*a3b0*/  IMAD.MOV.U32 R4, RZ, RZ, R7 ;  /* 0x000000ffff047224 */ /* 0x000fce00078e0007 */
.L_x_298:
[----:B------:R-:W0:Y:S01]  /*a3c0*/  S2R R10, SR_CgaCtaId ;  /* 0x00000000000a7919 */ /* 0x000e220000008800 */
[----:B------:R-:W-:Y:S01]  /*a3d0*/  MOV R5, 0x400 ;  /* 0x0000040000057802 */ /* 0x000fe20000000f00 */
[----:B------:R-:W1:Y:S03]  /*a3e0*/  @!P2 LDC R9, c[0x0][0x500] ;  /* 0x00014000ff09ab82 */ /* 0x000e660000000800 */
[----:B0-----:R-:W-:Y:S02]  /*a3f0*/  LEA R11, R10, R5, 0x18 ;  /* 0x000000050a0b7211 */ /* 0x001fe400078ec0ff */
[----:B------:R-:W-:-:S03]  /*a400*/  SHF.L.U32 R5, R3, 0x1f, RZ ;  /* 0x0000001f03057819 */ /* 0x000fc600000006ff */
[----:B------:R-:W-:-:S04]  /*a410*/  IMAD R10, R4, 0x8, R11 ;  /* 0x00000008040a7824 */ /* 0x000fc800078e020b */
[----:B------:R-:W0:Y:S02]  /*a420*/  SYNCS.PHASECHK.TRANS64.TRYWAIT P1, [R10+URZ+0x28], R5 ;  /* 0x000028050a0075a7 */ /* 0x000e24000802017f */
[----:B01----:R-:W-:Y:S05]  /*a430*/  @!P1 BRA `(.L_x_295) ;  /* 0x0000000c00d89947 */ /* 0x003fea0003800000 */
.L_x_318:
[----:B0-----:R-:W-:Y:S01]  /*a440*/  PRMT R5, R6, 0x9910, RZ ;  /* 0x0000991006057816 */ /* 0x001fe200000000ff */
[----:B------:R0:W-:Y:S03]  /*a450*/  @!P2 SYNCS.ARRIVE.TRANS64 RZ, [R10+URZ], R9 ;  /* 0x000000090affa9a7 */ /* 0x0001e6000800003f */
[----:B------:R-:W-:-:S13]  /*a460*/  ISETP.NE.AND P1, PT, R5, 0x2, PT ;  /* 0x000000020500780c */ /* 0x000fda0003f25270 */
[----:B0-----:R-:W-:Y:S05]  /*a470*/  @P1 BRA `(.L_x_296) ;  /* 0x0000000000041947 */ /* 0x001fea0003800000 */
[----:B------:R-:W-:Y:S01]  /*a480*/  BPT.TRAP 0x1 ;  /* 0x000000040000795c */ /* 0x000fe20000300000 */
.L_x_296:
[----:B------:R-:W-:Y:S05]  /*a490*/  @P0 BRA `(.L_x_297) ;  /* 0x0000000000040947 */ /* 0x000fea0003800000 */
[----:B------:R-:W-:Y:S01]  /*a4a0*/  BPT.TRAP 0x1 ;  /* 0x000000040000795c */ /* 0x000fe20000300000 */
.L_x_297:
[--C-:B------:R-:W-:Y:S01]  /*a4b0*/  IMAD R5, R4, 0x1000, R11.reuse ;  /* 0x0000100004057824 */ /* 0x100fe200078e020b */
[----:B------:R-:W-:Y:S01]  /*a4c0*/  R2UR UR9, R10 ;  /* 0x000000000a0972ca */ /* 0x000fe200000e0000 */
[C---:B------:R-:W-:Y:S01]  /*a4d0*/  IMAD R11, R4.reuse, 0x4000, R11 ;  /* 0x00004000040b7824 */ /* 0x040fe200078e020b */
[----:B------:R-:W-:Y:S01]  /*a4e0*/  UIADD3 UR4, UP0, UR20, 0xf0, URZ ;  /* 0x000000f014047890 */ /* 0x000fe2000ff1e03f */
[----:B------:R-:W-:Y:S01]  /*a4f0*/  VIADD R13, R13, 0xffffffff ;  /* 0xffffffff0d0d7836 */ /* 0x000fe20000000000 */
[----:B------:R-:W-:Y:S01]  /*a500*/  R2UR UR5, R5 ;  /* 0x00000000050572ca */ /* 0x000fe200000e0000 */
[----:B------:R-:W-:Y:S01]  /*a510*/  UIADD3 UR22, UP1, UR20, 0x1f0, URZ ;  /* 0x000001f014167890 */ /* 0x000fe2000ff3e03f */
[----:B------:R-:W-:Y:S01]  /*a520*/  R2UR UR8, R11 ;  /* 0x000000000b0872ca */ /* 0x000fe200000e0000 */
[----:B------:R-:W-:Y:S01]  /*a530*/  VIADD R4, R4, 0x1 ;  /* 0x0000000104047836 */ /* 0x000fe20000000000 */
[----:B------:R-:W-:Y:S01]  /*a540*/  R2UR UR11, R19 ;  /* 0x00000000130b72ca */ /* 0x000fe200000e0000 */
[----:B------:R-:W-:Y:S01]  /*a550*/  UIADD3.X UR23, URZ, UR21, URZ, UP1, !UPT ;  /* 0x000000153f177290 */ /* 0x000fe20008ffe43f */
[----:B------:R-:W-:Y:S01]  /*a560*/  R2UR UR10, R12 ;  /* 0x000000000c0a72ca */ /* 0x000fe200000e0000 */
[----:B------:R-:W-:Y:S01]  /*a570*/  UMOV UR6, 0x0 ;  /* 0x0000000000067882 */ /* 0x000fe20000000000 */
[----:B------:R-:W-:Y:S01]  /*a580*/  R2UR UR12, R2 ;  /* 0x00000000020c72ca */ /* 0x000fe200000e0000 */
[----:B------:R-:W-:Y:S01]  /*a590*/  UMOV UR7, 0x10000000 ;  /* 0x1000000000077882 */ /* 0x000fe20000000000 */
[----:B------:R-:W-:Y:S01]  /*a5a0*/  R2UR UR18, R22 ;  /* 0x00000000161272ca */ /* 0x000fe200000e0000 */
[----:B------:R-:W-:Y:S01]  /*a5b0*/  VIADD R12, R12, 0x20 ;  /* 0x000000200c0c7836 */ /* 0x000fe20000000000 */
[----:B------:R-:W-:Y:S01]  /*a5c0*/  ISETP.GT.AND P3, PT, R13, 0x1, PT ;  /* 0x000000010d00780c */ /* 0x000fe20003f64270 */
[----:B------:R-:W-:Y:S01]  /*a5d0*/  UIADD3 UR13, UR5, 0x180, URZ ;  /* 0x00000180050d7890 */ /* 0x000fe2000fffe03f */
[----:B------:R-:W-:Y:S01]  /*a5e0*/  ISETP.NE.AND P1, PT, R4, 0x5, PT ;  /* 0x000000050400780c */ /* 0x000fe20003f25270 */
[----:B------:R-:W-:-:S02]  /*a5f0*/  UIADD3.X UR5, URZ, UR21, URZ, UP0, !UPT ;  /* 0x000000153f057290 */ /* 0x000fc400087fe43f */
[----:B------:R-:W-:Y:S01]  /*a600*/  UIADD3 UR14, UR8, 0x5180, URZ ;  /* 0x00005180080e7890 */ /* 0x000fe2000fffe03f */
[----:B------:R-:W-:Y:S02]  /*a610*/  SEL R10, RZ, 0x1, P1 ;  /* 0x00000001ff0a7807 */ /* 0x000fe40000800000 */
[----:B------:R-:W-:Y:S01]  /*a620*/  UMOV UR8, UR13 ;  /* 0x0000000d00087c82 */ /* 0x000fe20008000000 */
[----:B------:R-:W-:Y:S02]  /*a630*/  SEL R4, R4, RZ, P1 ;  /* 0x000000ff04047207 */ /* 0x000fe40000800000 */
[----:B------:R-:W-:Y:S01]  /*a640*/  LOP3.LUT R3, R3, R10, RZ, 0x3c, !PT ;  /* 0x0000000a03037212 */ /* 0x000fe200078e3cff */
[----:B------:R0:W-:Y:S02]  /*a650*/  UTMALDG.3D [UR8], [UR4], desc[UR6] ;  /* 0x00000608040075b4 */ /* 0x0001e40008011000 */
[----:B0-----:R-:W-:Y:S01]  /*a660*/  UMOV UR8, UR14 ;  /* 0x0000000e00087c82 */ /* 0x001fe20008000000 */
[----:B------:R-:W-:-:S02]  /*a670*/  UMOV UR11, UR18 ;  /* 0x00000012000b7c82 */ /* 0x000fc40008000000 */
[----:B------:R0:W-:Y:S02]  /*a680*/  UTMALDG.3D [UR8], [UR22], desc[UR6] ;  /* 0x00000608160075b4 */ /* 0x0001e40008011000 */
[----:B0-----:R-:W-:Y:S05]  /*a690*/  @P3 BRA `(.L_x_298) ;  /* 0xfffffffc00483947 */ /* 0x001fea000383ffff */
.L_x_294:
[----:B------:R-:W-:Y:S05]  /*a6a0*/  BSYNC B1 ;  /* 0x0000000000017941 */ /* 0x000fea0003800000 */
.L_x_293:
[----:B------:R-:W2:Y:S01]  /*a6b0*/  LDL.64 R10, [R1] ;  /* 0x00000000010a7983 */ /* 0x000ea20000100a00 */
[----:B------:R-:W-:Y:S01]  /*a6c0*/  LOP3.LUT P4, RZ, R8, 0xff, RZ, 0xc0, !PT ;  /* 0x000000ff08ff7812 */ /* 0x000fe2000788c0ff */
[----:B------:R-:W-:Y:S01]  /*a6d0*/  VIADD R4, R7, UR40 ;  /* 0x0000002807047c36 */ /* 0x000fe20008000000 */
[----:B------:R-:W-:Y:S01]  /*a6e0*/  ULDC.64 UR4, c[0x0][0x650] ;  /* 0x0001940000047ab9 */ /* 0x000fe20000000a00 */
[----:B------:R-:W-:Y:S01]  /*a6f0*/  IMAD.U32 R7, RZ, RZ, UR40 ;  /* 0x00000028ff077e24 */ /* 0x000fe2000f8e00ff */
[----:B------:R-:W-:Y:S01]  /*a700*/  UISETP.GE.U32.AND UP0, UPT, UR40, 0x5, UPT ;  /* 0x000000052800788c */ /* 0x000fe2000bf06070 */
[----:B------:R-:W-:Y:S01]  /*a710*/  BSSY B1, `(.L_x_299) ;  /* 0x000006f000017945 */ /* 0x000fe20003800000 */
[----:B------:R-:W-:Y:S01]  /*a720*/  ISETP.GT.U32.AND P1, PT, R4, 0x4, PT ;  /* 0x000000040400780c */ /* 0x000fe20003f24070 */
[----:B------:R-:W-:Y:S01]  /*a730*/  IMAD.MOV.U32 R19, RZ, RZ, -0x1 ;  /* 0xffffffffff137424 */ /* 0x000fe200078e00ff */
[----:B------:R-:W-:Y:S01]  /*a740*/  PRMT R8, RZ, 0x7610, R8 ;  /* 0x00007610ff087816 */ /* 0x000fe20000000008 */
[----:B------:R-:W-:Y:S01]  /*a750*/  IMAD.MOV.U32 R22, RZ, RZ, -0x1 ;  /* 0xffffffffff167424 */ /* 0x000fe200078e00ff */
[----:B------:R-:W-:-:S02]  /*a760*/  ISETP.LT.U32.AND P1, PT, R7, 0x5, P1 ;  /* 0x000000050700780c */ /* 0x000fc40000f21070 */
[----:B------:R-:W-:Y:S01]  /*a770*/  PLOP3.LUT P3, PT, PT, PT, UP0, 0x80, 0x0 ;  /* 0x000000000000781c */ /* 0x000fe20003f6f008 */
[----:B------:R-:W0:Y:S01]  /*a780*/  @P4 S2R R3, SR_CgaCtaId ;  /* 0x0000000000034919 */ /* 0x000e220000008800 */
[----:B------:R-:W-:-:S04]  /*a790*/  @P4 MOV R2, 0x400 ;  /* 0x0000040000024802 */ /* 0x000fc80000000f00 */
[----:B0-----:R-:W-:Y:S01]  /*a7a0*/  @P4 LEA R5, R3, R2, 0x18 ;  /* 0x0000000203054211 */ /* 0x001fe200078ec0ff */
[----:B------:R-:W-:-:S03]  /*a7b0*/  IMAD.WIDE.U32 R2, R4, -0x33333333, RZ ;  /* 0xcccccccd04027825 */ /* 0x000fc600078e00ff */
[----:B------:R0:W-:Y:S01]  /*a7c0*/  @P4 SYNCS.ARRIVE.TRANS64.A1T0 RZ, [R5+URZ+0x88], RZ ;  /* 0x000088ff05ff49a7 */ /* 0x0001e2000810003f */
[----:B------:R-:W-:Y:S01]  /*a7d0*/  IMAD.MOV.U32 R2, RZ, RZ, -0x1 ;  /* 0xffffffffff027424 */ /* 0x000fe200078e00ff */
[----:B0-----:R-:W-:Y:S02]  /*a7e0*/  SHF.R.U32.HI R5, RZ, 0x2, R3 ;  /* 0x00000002ff057819 */ /* 0x001fe40000011603 */
[----:B------:R-:W-:-:S03]  /*a7f0*/  SEL R3, RZ, 0x1, !P1 ;  /* 0x00000001ff037807 */ /* 0x000fc60004800000 */
[----:B------:R-:W-:Y:S01]  /*a800*/  IMAD R7, R5, -0x5, R4 ;  /* 0xfffffffb05077824 */ /* 0x000fe200078e0204 */
[----:B------:R-:W-:Y:S02]  /*a810*/  LOP3.LUT R0, R0, R3, RZ, 0x3c, !PT ;  /* 0x0000000300007212 */ /* 0x000fe400078e3cff */
[----:B------:R-:W-:Y:S02]  /*a820*/  PRMT R3, RZ, 0x7610, R3 ;  /* 0x00007610ff037816 */ /* 0x000fe40000000003 */
[----:B------:R-:W-:Y:S02]  /*a830*/  @P3 LOP3.LUT R0, R0, 0x1, R5, 0x78, !PT ;  /* 0x0000000100003812 */ /* 0x000fe400078e7805 */
[----:B--2---:R-:W-:-:S04]  /*a840*/  IADD3 R18, P4, R18, R10, RZ ;  /* 0x0000000a12127210 */ /* 0x004fc80007f9e0ff */
[----:B------:R-:W-:Y:S01]  /*a850*/  ISETP.GE.U32.AND P1, PT, R18, UR4, PT ;  /* 0x0000000412007c0c */ /* 0x000fe2000bf26070 */
[----:B------:R-:W-:-:S05]  /*a860*/  IMAD.X R17, R17, 0x1, R23, P4 ;  /* 0x0000000111117824 */ /* 0x000fca00020e0617 */
[----:B------:R-:W-:-:S13]  /*a870*/  ISETP.GE.U32.AND.EX P1, PT, R17, UR5, PT, P1 ;  /* 0x0000000511007c0c */ /* 0x000fda000bf26110 */
[----:B------:R-:W-:Y:S05]  /*a880*/  @P1 BRA `(.L_x_300) ;  /* 0x00000004005c1947 */ /* 0x000fea0003800000 */
[----:B------:R-:W0:Y:S01]  /*a890*/  S2R R11, SR_CTAID.X ;  /* 0x00000000000b7919 */ /* 0x000e220000002500 */
[----:B------:R-:W-:Y:S01]  /*a8a0*/  ULDC.64 UR4, c[0x0][0x628] ;  /* 0x00018a0000047ab9 */ /* 0x000fe20000000a00 */
[----:B------:R-:W1:Y:S01]  /*a8b0*/  LDC R12, c[0x0][0x144] ;  /* 0x00005100ff0c7b82 */ /* 0x000e620000000800 */
[----:B------:R-:W-:Y:S01]  /*a8c0*/  ISETP.NE.U32.AND P1, PT, RZ, UR4, PT ;  /* 0x00000004ff007c0c */ /* 0x000fe2000bf25070 */
[----:B------:R-:W2:Y:S01]  /*a8d0*/  S2R R9, SR_CTAID.Y ;  /* 0x0000000000097919 */ /* 0x000ea20000002600 */
[----:B------:R-:W-:Y:S01]  /*a8e0*/  ULDC UR6, c[0x0][0x150] ;  /* 0x0000540000067ab9 */ /* 0x000fe20000000800 */
[----:B------:R-:W-:Y:S01]  /*a8f0*/  ULDC UR7, c[0x0][0x630] ;  /* 0x00018c0000077ab9 */ /* 0x000fe20000000800 */
[----:B------:R-:W-:Y:S01]  /*a900*/  ISETP.NE.AND.EX P1, PT, RZ, UR5, PT, P1 ;  /* 0x00000005ff007c0c */ /* 0x000fe2000bf25310 */
[----:B------:R-:W-:Y:S01]  /*a910*/  IMAD.MOV.U32 R2, RZ, RZ, R18 ;  /* 0x000000ffff027224 */ /* 0x000fe200078e0012 */
[----:B0-----:R-:W-:-:S05]  /*a920*/  I2FP.F32.U32 R3, R11 ;  /* 0x0000000b00037245 */ /* 0x001fca0000201000 */
[----:B------:R-:W-:Y:S01]  /*a930*/  FMUL R14, R3, UR6 ;  /* 0x00000006030e7c20 */ /* 0x000fe20008400000 */
[----:B------:R-:W-:-:S05]  /*a940*/  IMAD.MOV.U32 R3, RZ, RZ, R17 ;  /* 0x000000ffff037224 */ /* 0x000fca00078e0011 */
[----:B--2---:R-:W-:Y:S05]  /*a950*/  @!P1 BRA `(.L_x_301) ;  /* 0x0000000000289947 */ /* 0x004fea0003800000 */
[----:B------:R-:W-:Y:S02]  /*a960*/  ULDC UR6, c[0x0][0x634] ;  /* 0x00018d0000067ab9 */ /* 0x000fe40000000800 */
[----:B------:R-:W-:-:S05]  /*a970*/  IADD3 R3, P1, R18, UR6, RZ ;  /* 0x0000000612037c10 */ /* 0x000fca000ff3e0ff */
[----:B------:R-:W-:-:S04]  /*a980*/  IMAD.X R13, RZ, RZ, R17, P1 ;  /* 0x000000ffff0d7224 */ /* 0x000fc800008e0611 */
[----:B------:R-:W-:-:S04]  /*a990*/  IMAD.WIDE.U32 R4, R13, UR4, RZ ;  /* 0x000000040d047c25 */ /* 0x000fc8000f8e00ff */
[----:B------:R-:W-:-:S04]  /*a9a0*/  IMAD.WIDE.U32 R4, P1, R3, UR5, R4 ;  /* 0x0000000503047c25 */ /* 0x000fc8000f820004 */
[----:B------:R-:W-:-:S04]  /*a9b0*/  IMAD.WIDE.U32 R2, R3, UR4, RZ ;  /* 0x0000000403027c25 */ /* 0x000fc8000f8e00ff */
[----:B------:R-:W-:Y:S01]  /*a9c0*/  IMAD.MOV.U32 R2, RZ, RZ, R5 ;  /* 0x000000ffff027224 */ /* 0x000fe200078e0005 */
[----:B------:R-:W-:Y:S01]  /*a9d0*/  IADD3 RZ, P3, R3, R4, RZ ;  /* 0x0000000403ff7210 */ /* 0x000fe20007f7e0ff */
[----:B------:R-:W-:-:S04]  /*a9e0*/  IMAD.X R3, RZ, RZ, RZ, P1 ;  /* 0x000000ffff037224 */ /* 0x000fc800008e06ff */
[----:B------:R-:W-:-:S08]  /*a9f0*/  IMAD.WIDE.U32.X R2, R13, UR5, R2, P3 ;  /* 0x000000050d027c25 */ /* 0x000fd000098e0402 */
.L_x_301:
[--C-:B------:R-:W-:Y:S01]  /*aa00*/  SHF.R.U64 R10, R2, UR7, R3.reuse ;  /* 0x00000007020a7c19 */ /* 0x100fe20008001203 */
[----:B------:R-:W0:Y:S01]  /*aa10*/  F2I.U32.TRUNC.NTZ R14, R14 ;  /* 0x0000000e000e7305 */ /* 0x000e22000020f000 */
[----:B------:R-:W-:Y:S01]  /*aa20*/  SHF.R.U32.HI R2, RZ, UR7, R3 ;  /* 0x00000007ff027c19 */ /* 0x000fe20008011603 */
[----:B------:R-:W-:Y:S01]  /*aa30*/  ULDC.64 UR4, c[0x0][0x620] ;  /* 0x0001880000047ab9 */ /* 0x000fe20000000a00 */
[----:B------:R-:W-:Y:S01]  /*aa40*/  IADD3 R5, P1, RZ, -R10, RZ ;  /* 0x8000000aff057210 */ /* 0x000fe20007f3e0ff */
[----:B------:R-:W-:Y:S01]  /*aa50*/  IMAD.MOV.U32 R3, RZ, RZ, R17 ;  /* 0x000000ffff037224 */ /* 0x000fe200078e0011 */
[----:B------:R-:W-:-:S03]  /*aa60*/  ULDC.64 UR6, c[0x0][0x640] ;  /* 0x0001900000067ab9 */ /* 0x000fc60000000a00 */
[----:B------:R-:W-:Y:S01]  /*aa70*/  IMAD.X R2, RZ, RZ, ~R2, P1 ;  /* 0x000000ffff027224 */ /* 0x000fe200008e0e02 */
[----:B------:R-:W-:-:S03]  /*aa80*/  ISETP.NE.U32.AND P1, PT, RZ, UR6, PT ;  /* 0x00000006ff007c0c */ /* 0x000fc6000bf25070 */
[----:B------:R-:W-:Y:S01]  /*aa90*/  IMAD R4, R2, UR4, RZ ;  /* 0x0000000402047c24 */ /* 0x000fe2000f8e02ff */
[----:B------:R-:W-:Y:S01]  /*aaa0*/  ISETP.NE.AND.EX P1, PT, RZ, UR7, PT, P1 ;  /* 0x00000007ff007c0c */ /* 0x000fe2000bf25310 */
[----:B------:R-:W-:-:S04]  /*aab0*/  IMAD.MOV.U32 R2, RZ, RZ, R18 ;  /* 0x000000ffff027224 */ /* 0x000fc800078e0012 */
[----:B------:R-:W-:Y:S01]  /*aac0*/  IMAD.WIDE.U32 R2, R5, UR4, R2 ;  /* 0x0000000405027c25 */ /* 0x000fe2000f8e0002 */
[----:B------:R-:W-:-:S03]  /*aad0*/  ULDC UR4, c[0x0][0x618] ;  /* 0x0001860000047ab9 */ /* 0x000fc60000000800 */
[----:B------:R-:W-:Y:S01]  /*aae0*/  IMAD R5, R5, UR5, R4 ;  /* 0x0000000505057c24 */ /* 0x000fe2000f8e0204 */
[----:B------:R-:W-:Y:S01]  /*aaf0*/  ULDC UR5, c[0x0][0x154] ;  /* 0x0000550000057ab9 */ /* 0x000fe20000000800 */
[----:B0-----:R-:W-:Y:S02]  /*ab00*/  IMAD.MOV R4, RZ, RZ, -R14 ;  /* 0x000000ffff047224 */ /* 0x001fe400078e0a0e */
[----:B------:R-:W0:Y:S01]  /*ab10*/  LDC R14, c[0x0][0x148] ;  /* 0x00005200ff0e7b82 */ /* 0x000e220000000800 */
[----:B------:R-:W-:Y:S02]  /*ab20*/  IMAD.IADD R3, R3, 0x1, R5 ;  /* 0x0000000103037824 */ /* 0x000fe400078e0205 */
[----:B-1----:R-:W-:Y:S01]  /*ab30*/  IMAD R11, R12, R4, R11 ;  /* 0x000000040c0b7224 */ /* 0x002fe200078e020b */
[----:B------:R-:W-:Y:S02]  /*ab40*/  I2FP.F32.U32 R4, R9 ;  /* 0x0000000900047245 */ /* 0x000fe40000201000 */
[----:B------:R-:W-:-:S02]  /*ab50*/  SHF.R.U64 R12, R2, UR4, R3 ;  /* 0x00000004020c7c19 */ /* 0x000fc40008001203 */
[----:B------:R-:W-:Y:S01]  /*ab60*/  SHF.R.U32.HI R3, RZ, UR4, R3 ;  /* 0x00000004ff037c19 */ /* 0x000fe20008011603 */
[----:B------:R-:W-:Y:S01]  /*ab70*/  FMUL R4, R4, UR5 ;  /* 0x0000000504047c20 */ /* 0x000fe20008400000 */
[----:B------:R-:W-:Y:S02]  /*ab80*/  ULDC UR4, c[0x0][0x608] ;  /* 0x0001820000047ab9 */ /* 0x000fe40000000800 */
[--C-:B------:R-:W-:Y:S01]  /*ab90*/  SHF.R.U64 R15, R12, UR4, R3.reuse ;  /* 0x000000040c0f7c19 */ /* 0x100fe20008001203 */
[----:B------:R1:W2:Y:S01]  /*aba0*/  F2I.U32.TRUNC.NTZ R20, R4 ;  /* 0x0000000400147305 */ /* 0x0002a2000020f000 */
[----:B------:R-:W-:Y:S01]  /*abb0*/  SHF.R.U32.HI R2, RZ, UR4, R3 ;  /* 0x00000004ff027c19 */ /* 0x000fe20008011603 */
[----:B------:R-:W-:-:S03]  /*abc0*/  ULDC UR4, c[0x0][0x658] ;  /* 0x0001960000047ab9 */ /* 0x000fc60000000800 */
[--C-:B------:R-:W-:Y:S02]  /*abd0*/  SHF.R.U64 R13, R15, UR4, R2.reuse ;  /* 0x000000040f0d7c19 */ /* 0x100fe40008001202 */
[----:B------:R-:W-:-:S03]  /*abe0*/  SHF.R.U32.HI R19, RZ, UR4, R2 ;  /* 0x00000004ff137c19 */ /* 0x000fc60008011602 */
[----:B------:R-:W-:Y:S02]  /*abf0*/  IMAD.MOV.U32 R2, RZ, RZ, R13 ;  /* 0x000000ffff027224 */ /* 0x000fe400078e000d */
[----:B------:R-:W-:Y:S01]  /*ac00*/  IMAD.MOV.U32 R3, RZ, RZ, R19 ;  /* 0x000000ffff037224 */ /* 0x000fe200078e0013 */
[----:B-1----:R-:W-:Y:S06]  /*ac10*/  @!P1 BRA `(.L_x_302) ;  /* 0x0000000000289947 */ /* 0x002fec0003800000 */
        /* <DEDUP_REMOVED lines=10> */
.L_x_302:
[----:B------:R-:W1:Y:S01]  /*acc0*/  LDC R4, c[0x0][0x65c] ;  /* 0x00019700ff047b82 */ /* 0x000e620000000800 */
[----:B------:R-:W-:Y:S01]  /*acd0*/  ULDC UR4, c[0x0][0x648] ;  /* 0x0001920000047ab9 */ /* 0x000fe20000000800 */
[----:B------:R-:W-:Y:S01]  /*ace0*/  LOP3.LUT R15, R15, UR16, RZ, 0xc0, !PT ;  /* 0x000000100f0f7c12 */ /* 0x000fe2000f8ec0ff */
[----:B--2---:R-:W-:Y:S01]  /*acf0*/  IMAD.MOV R20, RZ, RZ, -R20 ;  /* 0x000000ffff147224 */ /* 0x004fe200078e0a14 */
[----:B------:R-:W-:Y:S01]  /*ad00*/  SHF.R.U64 R2, R2, UR4, R3 ;  /* 0x0000000402027c19 */ /* 0x000fe20008001203 */
[----:B------:R-:W-:Y:S01]  /*ad10*/  ULDC UR4, c[0x0][0x638] ;  /* 0x00018e0000047ab9 */ /* 0x000fe20000000800 */
[----:B------:R-:W-:Y:S01]  /*ad20*/  LOP3.LUT R12, R12, UR15, RZ, 0xc0, !PT ;  /* 0x0000000f0c0c7c12 */ /* 0x000fe2000f8ec0ff */
[----:B------:R-:W-:Y:S01]  /*ad30*/  ULDC UR5, c[0x0][0x610] ;  /* 0x0001840000057ab9 */ /* 0x000fe20000000800 */
[----:B------:R-:W-:Y:S01]  /*ad40*/  IMAD.MOV.U32 R3, RZ, RZ, 0x1 ;  /* 0x00000001ff037424 */ /* 0x000fe200078e00ff */
[----:B-1----:R-:W-:Y:S01]  /*ad50*/  ISETP.NE.AND P1, PT, R4, 0x1, PT ;  /* 0x000000010400780c */ /* 0x002fe20003f25270 */
[----:B------:R-:W-:-:S02]  /*ad60*/  IMAD.MOV R4, RZ, RZ, -R2 ;  /* 0x000000ffff047224 */ /* 0x000fc400078e0a02 */
[----:B------:R-:W-:Y:S02]  /*ad70*/  IMAD R2, R2, UR17, R15 ;  /* 0x0000001102027c24 */ /* 0x000fe4000f8e020f */
[----:B------:R-:W-:Y:S01]  /*ad80*/  IMAD R13, R4, UR4, R13 ;  /* 0x00000004040d7c24 */ /* 0x000fe2000f8e020d */
[----:B------:R-:W-:-:S07]  /*ad90*/  ULDC UR4, c[0x0][0x600] ;  /* 0x0001800000047ab9 */ /* 0x000fce0000000800 */
[----:B0-----:R-:W-:-:S04]  /*ada0*/  @P1 IMAD R11, R14, R20, R9 ;  /* 0x000000140e0b1224 */ /* 0x001fc800078e0209 */
[----:B------:R-:W-:Y:S02]  /*adb0*/  IMAD R11, R2, UR5, R11 ;  /* 0x00000005020b7c24 */ /* 0x000fe4000f8e020b */
[----:B------:R-:W-:-:S05]  /*adc0*/  IMAD R2, R13, UR4, R12 ;  /* 0x000000040d027c24 */ /* 0x000fca000f8e020c */
[----:B------:R-:W-:Y:S02]  /*add0*/  SEL R22, R2, R11, !P1 ;  /* 0x0000000b02167207 */ /* 0x000fe40004800000 */
[----:B------:R-:W-:Y:S01]  /*ade0*/  SEL R19, R11, R2, !P1 ;  /* 0x000000020b137207 */ /* 0x000fe20004800000 */
[----:B------:R-:W-:-:S07]  /*adf0*/  IMAD.MOV.U32 R2, RZ, RZ, R10 ;  /* 0x000000ffff027224 */ /* 0x000fce00078e000a */
.L_x_300:
[----:B------:R-:W-:Y:S05]  /*ae00*/  BSYNC B1 ;  /* 0x0000000000017941 */ /* 0x000fea0003800000 */
.L_x_299:
[----:B------:R-:W-:-:S13]  /*ae10*/  LOP3.LUT P1, RZ, R3, 0xff, RZ, 0xc0, !PT ;  /* 0x000000ff03ff7812 */ /* 0x000fda000782c0ff */
[----:B------:R-:W-:Y:S05]  /*ae20*/  @P1 BRA `(.L_x_303) ;  /* 0xfffffff400301947 */ /* 0x000fea000383ffff */
[----:B------:R-:W-:Y:S05]  /*ae30*/  BSYNC B0 ;  /* 0x0000000000007941 */ /* 0x000fea0003800000 */
.L_x_291:
[----:B------:R-:W-:-:S03]  /*ae40*/  UMOV UR4, 0xffffffff ;  /* 0xffffffff00047882 */ /* 0x000fc60000000000 */
[----:B------:R-:W-:Y:S05]  /*ae50*/  BRA.DIV UR4, `(.L_x_304) ;  /* 0x0000000604647947 */ /* 0x000fea000b800000 */
[----:B------:R-:W-:-:S13]  /*ae60*/  ELECT P6, URZ, PT ;  /* 0x00000000003f782f */ /* 0x000fda00038c0000 */
.L_x_321:
[----:B------:R-:W-:Y:S04]  /*ae70*/  BSSY B0, `(.L_x_305) ;  /* 0x0000034000007945 */ /* 0x000fe80003800000 */
[----:B------:R-:W-:Y:S05]  /*ae80*/  @!P6 BRA `(.L_x_306) ;  /* 0x0000000000c8e947 */ /* 0x000fea0003800000 */
[----:B------:R-:W-:-:S04]  /*ae90*/  LOP3.LUT R16, R16, 0x2, RZ, 0xfc, !PT ;  /* 0x0000000210107812 */ /* 0x000fc800078efcff */
[----:B------:R-:W-:-:S13]  /*aea0*/  ISETP.NE.AND P0, PT, R16, 0x3, PT ;  /* 0x000000031000780c */ /* 0x000fda0003f05270 */
[----:B------:R-:W-:Y:S05]  /*aeb0*/  @!P0 BRA `(.L_x_307) ;  /* 0x0000000000048947 */ /* 0x000fea0003800000 */
[----:B------:R-:W-:Y:S01]  /*aec0*/  BPT.TRAP 0x1 ;  /* 0x000000040000795c */ /* 0x000fe20000300000 */
.L_x_307:
[----:B------:R-:W0:Y:S01]  /*aed0*/  S2R R3, SR_CgaCtaId ;  /* 0x0000000000037919 */ /* 0x000e220000008800 */
[----:B------:R-:W-:Y:S02]  /*aee0*/  MOV R2, 0x400 ;  /* 0x0000040000027802 */ /* 0x000fe40000000f00 */
[----:B------:R-:W-:Y:S02]  /*aef0*/  SHF.L.U32 R4, R0, 0x1f, RZ ;  /* 0x0000001f00047819 */ /* 0x000fe400000006ff */
[----:B0-----:R-:W-:-:S05]  /*af00*/  LEA R2, R3, R2, 0x18 ;  /* 0x0000000203027211 */ /* 0x001fca00078ec0ff */
[----:B------:R-:W-:-:S04]  /*af10*/  VIADD R2, R2, 0x28 ;  /* 0x0000002802027836 */ /* 0x000fc80000000000 */
[C---:B------:R-:W-:Y:S02]  /*af20*/  IMAD R9, R7.reuse, 0x8, R2 ;  /* 0x0000000807097824 */ /* 0x040fe400078e0202 */
[----:B------:R-:W-:Y:S02]  /*af30*/  VIADD R7, R7, 0x1 ;  /* 0x0000000107077836 */ /* 0x000fe40000000000 */
[----:B------:R-:W0:Y:S03]  /*af40*/  SYNCS.PHASECHK.TRANS64.TRYWAIT P0, [R9+URZ], R4 ;  /* 0x00000004090075a7 */ /* 0x000e26000800017f */
[----:B------:R-:W-:-:S04]  /*af50*/  ISETP.NE.AND P1, PT, R7, 0x5, PT ;  /* 0x000000050700780c */ /* 0x000fc80003f25270 */
[----:B------:R-:W-:Y:S02]  /*af60*/  SEL R3, RZ, 0x1, P1 ;  /* 0x00000001ff037807 */ /* 0x000fe40000800000 */
[----:B------:R-:W-:Y:S02]  /*af70*/  SEL R7, R7, RZ, P1 ;  /* 0x000000ff07077207 */ /* 0x000fe40000800000 */
[----:B------:R-:W-:-:S03]  /*af80*/  LOP3.LUT R6, R0, R3, RZ, 0x3c, !PT ;  /* 0x0000000300067212 */ /* 0x000fc600078e3cff */
[----:B------:R-:W-:Y:S01]  /*af90*/  IMAD R8, R7, 0x8, R2 ;  /* 0x0000000807087824 */ /* 0x000fe200078e0202 */
[----:B------:R-:W-:Y:S01]  /*afa0*/  SHF.L.U32 R5, R6, 0x1f, RZ ;  /* 0x0000001f06057819 */ /* 0x000fe200000006ff */
[----:B0-----:R-:W-:Y:S06]  /*afb0*/  @!P0 BRA `(.L_x_308) ;  /* 0x00000004002c8947 */ /* 0x001fec0003800000 */
.L_x_322:
[----:B------:R-:W1:Y:S01]  /*afc0*/  SYNCS.PHASECHK.TRANS64.TRYWAIT P0, [R8+URZ], R5 ;  /* 0x00000005080075a7 */ /* 0x000e62000800017f */
[----:B------:R-:W-:-:S05]  /*afd0*/  VIADD R0, R7, 0x1 ;  /* 0x0000000107007836 */ /* 0x000fca0000000000 */
[----:B------:R-:W-:-:S04]  /*afe0*/  ISETP.NE.AND P1, PT, R0, 0x5, PT ;  /* 0x000000050000780c */ /* 0x000fc80003f25270 */
[----:B------:R-:W-:Y:S02]  /*aff0*/  SEL R3, RZ, 0x1, P1 ;  /* 0x00000001ff037807 */ /* 0x000fe40000800000 */
[----:B------:R-:W-:Y:S02]  /*b000*/  SEL R7, R0, RZ, P1 ;  /* 0x000000ff00077207 */ /* 0x000fe40000800000 */
[----:B------:R-:W-:-:S03]  /*b010*/  LOP3.LUT R6, R6, R3, RZ, 0x3c, !PT ;  /* 0x0000000306067212 */ /* 0x000fc600078e3cff */
[----:B0-----:R-:W-:Y:S01]  /*b020*/  IMAD R9, R7, 0x8, R2 ;  /* 0x0000000807097824 */ /* 0x001fe200078e0202 */
[----:B------:R-:W-:Y:S01]  /*b030*/  SHF.L.U32 R4, R6, 0x1f, RZ ;  /* 0x0000001f06047819 */ /* 0x000fe200000006ff */
[----:B-1----:R-:W-:Y:S06]  /*b040*/  @!P0 BRA `(.L_x_309) ;  /* 0x00000004001c8947 */ /* 0x002fec0003800000 */
.L_x_323:
[----:B------:R-:W1:Y:S01]  /*b050*/  SYNCS.PHASECHK.TRANS64.TRYWAIT P0, [R9+URZ], R4 ;  /* 0x00000004090075a7 */ /* 0x000e62000800017f */
[----:B------:R-:W-:-:S05]  /*b060*/  VIADD R0, R7, 0x1 ;  /* 0x0000000107007836 */ /* 0x000fca0000000000 */
[----:B------:R-:W-:-:S04]  /*b070*/  ISETP.NE.AND P1, PT, R0, 0x5, PT ;  /* 0x000000050000780c */ /* 0x000fc80003f25270 */
[----:B------:R-:W-:Y:S02]  /*b080*/  SEL R3, RZ, 0x1, P1 ;  /* 0x00000001ff037807 */ /* 0x000fe40000800000 */
[----:B------:R-:W-:Y:S02]  /*b090*/  SEL R7, R0, RZ, P1 ;  /* 0x000000ff00077207 */ /* 0x000fe40000800000 */
[----:B------:R-:W-:-:S03]  /*b0a0*/  LOP3.LUT R11, R6, R3, RZ, 0x3c, !PT ;  /* 0x00000003060b7212 */ /* 0x000fc600078e3cff */
[----:B------:R-:W-:Y:S01]  /*b0b0*/  IMAD R6, R7, 0x8, R2 ;  /* 0x0000000807067824 */ /* 0x000fe200078e0202 */
[----:B0-----:R-:W-:Y:S01]  /*b0c0*/  SHF.L.U32 R5, R11, 0x1f, RZ ;  /* 0x0000001f0b057819 */ /* 0x001fe200000006ff */
[----:B-1----:R-:W-:Y:S06]  /*b0d0*/  @!P0 BRA `(.L_x_310) ;  /* 0x00000004000c8947 */ /* 0x002fec0003800000 */
.L_x_324:
[----:B------:R-:W1:Y:S01]  /*b0e0*/  SYNCS.PHASECHK.TRANS64.TRYWAIT P0, [R6+URZ], R5 ;  /* 0x00000005060075a7 */ /* 0x000e62000800017f */
[----:B------:R-:W-:-:S05]  /*b0f0*/  VIADD R0, R7, 0x1 ;  /* 0x0000000107007836 */ /* 0x000fca0000000000 */
[----:B------:R-:W-:-:S04]  /*b100*/  ISETP.NE.AND P1, PT, R0, 0x5, PT ;  /* 0x000000050000780c */ /* 0x000fc80003f25270 */
[----:B0-----:R-:W-:Y:S02]  /*b110*/  SEL R4, RZ, 0x1, P1 ;  /* 0x00000001ff047807 */ /* 0x001fe40000800000 */
[----:B------:R-:W-:Y:S02]  /*b120*/  SEL R3, R0, RZ, P1 ;  /* 0x000000ff00037207 */ /* 0x000fe40000800000 */
[----:B------:R-:W-:Y:S01]  /*b130*/  LOP3.LUT R0, R11, R4, RZ, 0x3c, !PT ;  /* 0x000000040b007212 */ /* 0x000fe200078e3cff */
[----:B-1----:R-:W-:Y:S06]  /*b140*/  @!P0 BRA `(.L_x_311) ;  /* 0x0000000400048947 */ /* 0x002fec0003800000 */
.L_x_325:
[----:B------:R-:W-:Y:S01]  /*b150*/  IMAD R3, R3, 0x8, R2 ;  /* 0x0000000803037824 */ /* 0x000fe200078e0202 */
[----:B------:R-:W-:-:S07]  /*b160*/  SHF.L.U32 R0, R0, 0x1f, RZ ;  /* 0x0000001f00007819 */ /* 0x000fce00000006ff */
.L_x_312:
[----:B-1----:R1:W2:Y:S02]  /*b170*/  SYNCS.PHASECHK.TRANS64.TRYWAIT P0, [R3+URZ], R0 ;  /* 0x00000000030075a7 */ /* 0x0022a4000800017f */
[----:B--2---:R-:W-:Y:S05]  /*b180*/  @!P0 NANOSLEEP.SYNCS 0x989680 ;  /* 0x009896800000895d */ /* 0x004fea0003900000 */
[----:B------:R-:W2:Y:S02]  /*b190*/  @!P0 SYNCS.PHASECHK.TRANS64 P0, [R3+URZ], R0 ;  /* 0x00000000030085a7 */ /* 0x000ea4000800007f */
[----:B--2---:R-:W-:Y:S05]  /*b1a0*/  @!P0 BRA `(.L_x_312) ;  /* 0xfffffffc00f08947 */ /* 0x004fea000383ffff */
.L_x_306:
[----:B------:R-:W-:Y:S05]  /*b1b0*/  BSYNC B0 ;  /* 0x0000000000007941 */ /* 0x000fea0003800000 */
.L_x_305:
[----:B------:R-:W-:Y:S05]  /*b1c0*/  EXIT ;  /* 0x000000000000794d */ /* 0x000fea0003800000 */
.L_x_15:
[----:B-1----:R1:W2:Y:S02]  /*b1d0*/  SYNCS.PHASECHK.TRANS64.TRYWAIT P0, [R159+URZ], R0 ;  /* 0x000000009f0075a7 */ /* 0x0022a4000800017f */
[----:B--2---:R-:W-:Y:S05]  /*b1e0*/  @!P0 NANOSLEEP.SYNCS 0x989680 ;  /* 0x009896800000895d */ /* 0x004fea0003900000 */
[----:B------:R-:W2:Y:S02]  /*b1f0*/  @!P0 SYNCS.PHASECHK.TRANS64 P0, [R159+URZ], R0 ;  /* 0x000000009f0085a7 */ /* 0x000ea4000800007f */
[----:B--2---:R-:W-:Y:S05]  /*b200*/  @!P0 BRA `(.L_x_15) ;  /* 0xfffffffc00f08947 */ /* 0x004fea000383ffff */
[----:B------:R-:W-:Y:S05]  /*b210*/  BRA `(.L_x_313) ;  /* 0xffffff6000a07947 */ /* 0x000fea000383ffff */
.L_x_20:
[----:B--2---:R2:W3:Y:S02]  /*b220*/  SYNCS.PHASECHK.TRANS64.TRYWAIT P1, [R3+URZ], R0 ;  /* 0x00000000030075a7 */ /* 0x0044e4000802017f */
[----:B---3--:R-:W-:Y:S05]  /*b230*/  @!P1 NANOSLEEP.SYNCS 0x989680 ;  /* 0x009896800000995d */ /* 0x008fea0003900000 */
[----:B------:R-:W3:Y:S02]  /*b240*/  @!P1 SYNCS.PHASECHK.TRANS64 P1, [R3+URZ], R0 ;  /* 0x00000000030095a7 */ /* 0x000ee4000802007f */
[----:B---3--:R-:W-:Y:S05]  /*b250*/  @!P1 BRA `(.L_x_20) ;  /* 0xfffffffc00f09947 */ /* 0x008fea000383ffff */
[----:B------:R-:W-:Y:S05]  /*b260*/  BRA `(.L_x_19) ;  /* 0xffffff64000c7947 */ /* 0x000fea000383ffff */
.L_x_25:
[----:B--2---:R-:W-:-:S04]  /*b270*/  IMAD.U32 R4, RZ, RZ, UR4 ;  /* 0x00000004ff047e24 */ /* 0x004fc8000f8e00ff */
[----:B------:R2:W3:Y:S03]  /*b280*/  SYNCS.PHASECHK.TRANS64.TRYWAIT P1, [R4+URZ], R3 ;  /* 0x00000003040075a7 */ /* 0x0004e6000802017f */
[----:B---3--:R-:W-:Y:S05]  /*b290*/  @!P1 NANOSLEEP.SYNCS 0x989680 ;  /* 0x009896800000995d */ /* 0x008fea0003900000 */
[----:B------:R-:W3:Y:S02]  /*b2a0*/  @!P1 SYNCS.PHASECHK.TRANS64 P1, [R4+URZ], R3 ;  /* 0x00000003040095a7 */ /* 0x000ee4000802007f */
[----:B---3--:R-:W-:Y:S05]  /*b2b0*/  @!P1 BRA `(.L_x_25) ;  /* 0xfffffffc00ec9947 */ /* 0x008fea000383ffff */
[----:B------:R-:W-:Y:S05]  /*b2c0*/  BRA `(.L_x_24) ;  /* 0xffffff6400a07947 */ /* 0x000fea000383ffff */
.L_x_31:
[----:B-1----:R1:W2:Y:S02]  /*b2d0*/  SYNCS.PHASECHK.TRANS64.TRYWAIT P0, [R159+URZ+0x10], R0 ;  /* 0x000010009f0075a7 */ /* 0x0022a4000800017f */
[----:B--2---:R-:W-:Y:S05]  /*b2e0*/  @!P0 NANOSLEEP.SYNCS 0x989680 ;  /* 0x009896800000895d */ /* 0x004fea0003900000 */
[----:B------:R-:W2:Y:S02]  /*b2f0*/  @!P0 SYNCS.PHASECHK.TRANS64 P0, [R159+URZ+0x10], R0 ;  /* 0x000010009f0085a7 */ /* 0x000ea4000800007f */
[----:B--2---:R-:W-:Y:S05]  /*b300*/  @!P0 BRA `(.L_x_31) ;  /* 0xfffffffc00f08947 */ /* 0x004fea000383ffff */
[----:B------:R-:W-:Y:S05]  /*b310*/  BRA `(.L_x_314) ;  /* 0xffffff68009c7947 */ /* 0x000fea000383ffff */
.L_x_292:
[----:B------:R-:W-:Y:S01]  /*b320*/  BSSY B1, `(.L_x_315) ;  /* 0x0000006000017945 */ /* 0x000fe20003800000 */
[----:B------:R-:W-:-:S07]  /*b330*/  IMAD.MOV.U32 R15, RZ, RZ, -0x1 ;  /* 0xffffffffff0f7424 */ /* 0x000fce00078e00ff */
[----:B-----5:R-:W-:Y:S05]  /*b340*/  WARPSYNC.COLLECTIVE R15, `(.L_x_316) ;  /* 0x000000000f0c7348 */ /* 0x020fea0003c00000 */
[----:B------:R-:W-:Y:S02]  /*b350*/  ELECT P6, UR62, PT ;  /* 0x00000000003e782f */ /* 0x000fe400038c0000 */
[----:B------:R-:W-:Y:S01]  /*b360*/  MOV R14, UR62 ;  /* 0x0000003e000e7c02 */ /* 0x000fe20008000f00 */
[----:B-----5:R-:W-:Y:S10]  /*b370*/  ENDCOLLECTIVE ;  /* 0x000000000000791b */ /* 0x020ff40003800000 */
.L_x_316:
[----:B------:R-:W-:Y:S05]  /*b380*/  BSYNC B1 ;  /* 0x0000000000017941 */ /* 0x000fea0003800000 */
.L_x_315:
[----:B------:R-:W-:Y:S05]  /*b390*/  BRA `(.L_x_317) ;  /* 0xffffffec00e07947 */ /* 0x000fea000383ffff */
.L_x_295:
[----:B0-----:R0:W1:Y:S02]  /*b3a0*/  SYNCS.PHASECHK.TRANS64.TRYWAIT P1, [R10+URZ+0x28], R5 ;  /* 0x000028050a0075a7 */ /* 0x001064000802017f */
[----:B-1----:R-:W-:Y:S05]  /*b3b0*/  @!P1 NANOSLEEP.SYNCS 0x989680 ;  /* 0x009896800000995d */ /* 0x002fea0003900000 */
[----:B------:R-:W1:Y:S02]  /*b3c0*/  @!P1 SYNCS.PHASECHK.TRANS64 P1, [R10+URZ+0x28], R5 ;  /* 0x000028050a0095a7 */ /* 0x000e64000802007f */
[----:B-1----:R-:W-:Y:S05]  /*b3d0*/  @!P1 BRA `(.L_x_295) ;  /* 0xfffffffc00f09947 */ /* 0x002fea000383ffff */
[----:B------:R-:W-:Y:S05]  /*b3e0*/  BRA `(.L_x_318) ;  /* 0xfffffff000147947 */ /* 0x000fea000383ffff */
.L_x_304:
[----:B------:R-:W-:Y:S01]  /*b3f0*/  BSSY B0, `(.L_x_319) ;  /* 0x0000006000007945 */ /* 0x000fe20003800000 */
[----:B------:R-:W-:-:S07]  /*b400*/  IMAD.MOV.U32 R15, RZ, RZ, -0x1 ;  /* 0xffffffffff0f7424 */ /* 0x000fce00078e00ff */
[----:B-----5:R-:W-:Y:S05]  /*b410*/  WARPSYNC.COLLECTIVE R15, `(.L_x_320) ;  /* 0x000000000f0c7348 */ /* 0x020fea0003c00000 */
[----:B------:R-:W-:Y:S02]  /*b420*/  ELECT P6, UR62, PT ;  /* 0x00000000003e782f */ /* 0x000fe400038c0000 */
[----:B------:R-:W-:Y:S01]  /*b430*/  MOV R14, UR62 ;  /* 0x0000003e000e7c02 */ /* 0x000fe20008000f00 */
[----:B-----5:R-:W-:Y:S10]  /*b440*/  ENDCOLLECTIVE ;  /* 0x000000000000791b */ /* 0x020ff40003800000 */
.L_x_320:
[----:B------:R-:W-:Y:S05]  /*b450*/  BSYNC B0 ;  /* 0x0000000000007941 */ /* 0x000fea0003800000 */
.L_x_319:
[----:B------:R-:W-:Y:S05]  /*b460*/  BRA `(.L_x_321) ;  /* 0xfffffff800807947 */ /* 0x000fea000383ffff */
.L_x_308:
[----:B0-----:R0:W1:Y:S02]  /*b470*/  SYNCS.PHASECHK.TRANS64.TRYWAIT P0, [R9+URZ], R4 ;  /* 0x00000004090075a7 */ /* 0x001064000800017f */
[----:B-1----:R-:W-:Y:S05]  /*b480*/  @!P0 NANOSLEEP.SYNCS 0x989680 ;  /* 0x009896800000895d */ /* 0x002fea0003900000 */
[----:B------:R-:W1:Y:S02]  /*b490*/  @!P0 SYNCS.PHASECHK.TRANS64 P0, [R9+URZ], R4 ;  /* 0x00000004090085a7 */ /* 0x000e64000800007f */
[----:B-1----:R-:W-:Y:S05]  /*b4a0*/  @!P0 BRA `(.L_x_308) ;  /* 0xfffffffc00f08947 */ /* 0x002fea000383ffff */
[----:B------:R-:W-:Y:S05]  /*b4b0*/  BRA `(.L_x_322) ;  /* 0xfffffff800c07947 */ /* 0x000fea000383ffff */
.L_x_309:
[----:B0-----:R0:W1:Y:S02]  /*b4c0*/  SYNCS.PHASECHK.TRANS64.TRYWAIT P0, [R8+URZ], R5 ;  /* 0x00000005080075a7 */ /* 0x001064000800017f */
[----:B-1----:R-:W-:Y:S05]  /*b4d0*/  @!P0 NANOSLEEP.SYNCS 0x989680 ;  /* 0x009896800000895d */ /* 0x002fea0003900000 */
[----:B------:R-:W1:Y:S02]  /*b4e0*/  @!P0 SYNCS.PHASECHK.TRANS64 P0, [R8+URZ], R5 ;  /* 0x00000005080085a7 */ /* 0x000e64000800007f */
[----:B-1----:R-:W-:Y:S05]  /*b4f0*/  @!P0 BRA `(.L_x_309) ;  /* 0xfffffffc00f08947 */ /* 0x002fea000383ffff */
[----:B------:R-:W-:Y:S05]  /*b500*/  BRA `(.L_x_323) ;  /* 0xfffffff800d07947 */ /* 0x000fea000383ffff */
.L_x_310:
[----:B0-----:R0:W1:Y:S02]  /*b510*/  SYNCS.PHASECHK.TRANS64.TRYWAIT P0, [R9+URZ], R4 ;  /* 0x00000004090075a7 */ /* 0x001064000800017f */
[----:B-1----:R-:W-:Y:S05]  /*b520*/  @!P0 NANOSLEEP.SYNCS 0x989680 ;  /* 0x009896800000895d */ /* 0x002fea0003900000 */
[----:B------:R-:W1:Y:S02]  /*b530*/  @!P0 SYNCS.PHASECHK.TRANS64 P0, [R9+URZ], R4 ;  /* 0x00000004090085a7 */ /* 0x000e64000800007f */
[----:B-1----:R-:W-:Y:S05]  /*b540*/  @!P0 BRA `(.L_x_310) ;  /* 0xfffffffc00f08947 */ /* 0x002fea000383ffff */
[----:B------:R-:W-:Y:S05]  /*b550*/  BRA `(.L_x_324) ;  /* 0xfffffff800e07947 */ /* 0x000fea000383ffff */
.L_x_311:
[----:B0-----:R0:W1:Y:S02]  /*b560*/  SYNCS.PHASECHK.TRANS64.TRYWAIT P0, [R6+URZ], R5 ;  /* 0x00000005060075a7 */ /* 0x001064000800017f */
[----:B-1----:R-:W-:Y:S05]  /*b570*/  @!P0 NANOSLEEP.SYNCS 0x989680 ;  /* 0x009896800000895d */ /* 0x002fea0003900000 */
[----:B------:R-:W1:Y:S02]  /*b580*/  @!P0 SYNCS.PHASECHK.TRANS64 P0, [R6+URZ], R5 ;  /* 0x00000005060085a7 */ /* 0x000e64000800007f */
[----:B-1----:R-:W-:Y:S05]  /*b590*/  @!P0 BRA `(.L_x_311) ;  /* 0xfffffffc00f08947 */ /* 0x002fea000383ffff */
[----:B------:R-:W-:Y:S05]  /*b5a0*/  BRA `(.L_x_325) ;  /* 0xfffffff800e87947 */ /* 0x000fea000383ffff */
.L_x_326:
[----:B------:R-:W-:-:S00]  /*b5b0*/  BRA `(.L_x_326) ;  /* 0xfffffffc00fc7947 */ /* 0x000fc0000383ffff */
[----:B------:R-:W-:-:S00]  /*b5c0*/  NOP ;  /* 0x0000000000007918 */ /* 0x000fc00000000000 */
        /* <DEDUP_REMOVED lines=11> */
.L_x_327:


//--------------------- .nv.global.init           --------------------------
	.section	.nv.global.init,"aw",@progbits
.nv.global.init:
	.type		$str$22,@object
	.size		$str$22,($str$23 - $str$22)
$str$22:
        /*0000*/ 	.byte	0x6b, 0x5f, 0x74, 0x69, 0x6c, 0x65, 0x5f, 0x63, 0x6f, 0x75, 0x6e, 0x74, 0x20, 0x3e, 0x3d, 0x20
        /*0010*/ 	.byte	0x31, 0x00
	.type		$str$23,@object
	.size		$str$23,(__unnamed_1 - $str$23)
$str$23:
        /*0012*/ 	.byte	0x2f, 0x74, 0x6d, 0x70, 0x2f, 0x63, 0x75, 0x74, 0x6c, 0x61, 0x73, 0x73, 0x5f, 0x73, 0x77, 0x65
        /*0022*/ 	.byte	0x65, 0x70, 0x5f, 0x73, 0x72, 0x63, 0x2f, 0x69, 0x6e, 0x63, 0x6c, 0x75, 0x64, 0x65, 0x2f, 0x63
        /*0032*/ 	.byte	0x75, 0x74, 0x6c, 0x61, 0x73, 0x73, 0x2f, 0x67, 0x65, 0x6d, 0x6d, 0x2f, 0x63, 0x6f, 0x6c, 0x6c
        /*0042*/ 	.byte	0x65, 0x63, 0x74, 0x69, 0x76, 0x65, 0x2f, 0x73, 0x6d, 0x39, 0x30, 0x5f, 0x6d, 0x6d, 0x61, 0x5f
        /*0052*/ 	.byte	0x74, 0x6d, 0x61, 0x5f, 0x67, 0x6d, 0x6d, 0x61, 0x5f, 0x73, 0x73, 0x5f, 0x77, 0x61, 0x72, 0x70
        /*0062*/ 	.byte	0x73, 0x70, 0x65, 0x63, 0x69, 0x61, 0x6c, 0x69, 0x7a, 0x65, 0x64, 0x2e, 0x68, 0x70, 0x70, 0x00
	.type		__unnamed_1,@object
	.size		__unnamed_1,(.L_0 - __unnamed_1)
__unnamed_1:
        /*0072*/ 	.byte	0x76, 0x6f, 0x69, 0x64, 0x20, 0x63, 0x75, 0x74, 0x6c, 0x61, 0x73, 0x73, 0x3a, 0x3a, 0x67, 0x65
        /* <DEDUP_REMOVED lines=179> */
        /*0bb2*/ 	.byte	0x65, 0x6e, 0x74, 0x69, 0x74, 0x79, 0x5d, 0x00
.L_0:


//--------------------- .nv.shared._ZN7cutlass13device_kernelINS_4gemm6kernel13GemmUniversalIN4cute5tupleIJiiiiEEENS1_10collective13CollectiveMmaINS1_34MainloopSm90TmaGmmaWarpSpecializedILi5ENS5_IJNS4_1CILi1EEESB_SB_EEENS1_32KernelTmaWarpSpecializedPingpongEEENS5_IJNSA_ILi64EEENSA_ILi256EEENSA_ILi32EEEEEENS_6half_tENS5_IJlSB_lEEESJ_SK_NS4_8TiledMMAINS4_8MMA_AtomIJNS4_4SM904GMMA26MMA_64x256x16_F32F16F16_SSILNSO_5MajorE0ELSQ_0ELNSO_7ScaleInE1ELSR_1EEEEEENS4_6LayoutISC_NS5_IJNSA_ILi0EEESV_SV_EEEEENS5_IJNS4_10UnderscoreESY_SY_EEEEENS4_13SM90_TMA_LOADENS4_14ComposedLayoutINS4_7SwizzleILi2ELi4ELi3EEENS4_18smem_ptr_flag_bitsILi16EEENSU_INS5_IJNSA_ILi8EEESH_EEENS5_IJSH_SB_EEEEEEEvNS4_8identityES11_S1B_vS1C_EENS_8epilogue10collective6detail29Sm90TmaWarpSpecializedAdapterINS1F_15DefaultEpilogueISJ_SK_SK_NS1E_6thread17LinearCombinationISJ_Li1EffLNS1J_9ScaleType4KindE0ELNS_15FloatRoundStyleE2ESJ_EENS1_15EpilogueDefaultEEEEEvvEEEEvNT_6ParamsE --------------------------
	.section	.nv.shared._ZN7cutlass13device_kernelINS_4gemm6kernel13GemmUniversalIN4cute5tupleIJiiiiEEENS1_10collective13CollectiveMmaINS1_34MainloopSm90TmaGmmaWarpSpecializedILi5ENS5_IJNS4_1CILi1EEESB_SB_EEENS1_32KernelTmaWarpSpecializedPingpongEEENS5_IJNSA_ILi64EEENSA_ILi256EEENSA_ILi32EEEEEENS_6half_tENS5_IJlSB_lEEESJ_SK_NS4_8TiledMMAINS4_8MMA_AtomIJNS4_4SM904GMMA26MMA_64x256x16_F32F16F16_SSILNSO_5MajorE0ELSQ_0ELNSO_7ScaleInE1ELSR_1EEEEEENS4_6LayoutISC_NS5_IJNSA_ILi0EEESV_SV_EEEEENS5_IJNS4_10UnderscoreESY_SY_EEEEENS4_13SM90_TMA_LOADENS4_14ComposedLayoutINS4_7SwizzleILi2ELi4ELi3EEENS4_18smem_ptr_flag_bitsILi16EEENSU_INS5_IJNSA_ILi8EEESH_EEENS5_IJSH_SB_EEEEEEEvNS4_8identityES11_S1B_vS1C_EENS_8epilogue10collective6detail29Sm90TmaWarpSpecializedAdapterINS1F_15DefaultEpilogueISJ_SK_SK_NS1E_6thread17LinearCombinationISJ_Li1EffLNS1J_9ScaleType4KindE0ELNS_15FloatRoundStyleE2ESJ_EENS1_15EpilogueDefaultEEEEEvvEEEEvNT_6ParamsE,"aw",@nobits
	.sectionflags	@""
	.align	16
	.zero		1024


//--------------------- .nv.shared.reserved.0     --------------------------
	.section	.nv.shared.reserved.0,"aw",@nobits
	.weak		__nv_reservedSMEM_offset_0_alias
	.size		__nv_reservedSMEM_offset_0_alias, 0, 0
	.other		__nv_reservedSMEM_offset_0_alias,@"STO_CUDA_RESERVED_SHARED STV_DEFAULT"
__nv_reservedSMEM_offset_0_alias:
	.zero		0


//--------------------- .nv.global                --------------------------
	.section	.nv.global,"aw",@nobits
.nv.global:
	.type		_ZN39_INTERNAL_bc96cad3_4_k_cu_679ed912_32764cute1_E,@object
	.size		_ZN39_INTERNAL_bc96cad3_4_k_cu_679ed912_32764cute1_E,(_ZN39_INTERNAL_bc96cad3_4_k_cu_679ed912_32764cuda3std3__45__cpo6cbeginE - _ZN39_INTERNAL_bc96cad3_4_k_cu_679ed912_32764cute1_E)
_ZN39_INTERNAL_bc96cad3_4_k_cu_679ed912_32764cute1_E:
	.zero		1
	.type		_ZN39_INTERNAL_bc96cad3_4_k_cu_679ed912_32764cuda3std3__45__cpo6cbeginE,@object
	.size		_ZN39_INTERNAL_bc96cad3_4_k_cu_679ed912_32764cuda3std3__45__cpo6cbeginE,(_ZN39_INTERNAL_bc96cad3_4_k_cu_679ed912_32764cuda3std3__48in_placeE - _ZN39_INTERNAL_bc96cad3_4_k_cu_679ed912_32764cuda3std3__45__cpo6cbeginE)
_ZN39_INTERNAL_bc96cad3_4_k_cu_679ed912_32764cuda3std3__45__cpo6cbeginE:
	.zero		1
	.type		_ZN39_INTERNAL_bc96cad3_4_k_cu_679ed912_32764cuda3std3__48in_placeE,@object
	.size		_ZN39_INTERNAL_bc96cad3_4_k_cu_679ed912_32764cuda3std3__48in_placeE,(_ZN39_INTERNAL_bc96cad3_4_k_cu_679ed912_32764cuda3std6ranges3__45__cpo9iter_moveE - _ZN39_INTERNAL_bc96cad3_4_k_cu_679ed912_32764cuda3std3__48in_placeE)
_ZN39_INTERNAL_bc96cad3_4_k_cu_679ed912_32764cuda3std3__48in_placeE:
	.zero		1
	.type		_ZN39_INTERNAL_bc96cad3_4_k_cu_679ed912_32764cuda3std6ranges3__45__cpo9iter_moveE,@object
	.size		_ZN39_INTERNAL_bc96cad3_4_k_cu_679ed912_32764cuda3std6ranges3__45__cpo9iter_moveE,(_ZN39_INTERNAL_bc96cad3_4_k_cu_679ed912_32764cuda3std3__45__cpo5beginE - _ZN39_INTERNAL_bc96cad3_4_k_cu_679ed912_32764cuda3std6ranges3__45__cpo9iter_moveE)
_ZN39_INTERNAL_bc96cad3_4_k_cu_679ed912_32764cuda3std6ranges3__45__cpo9iter_moveE:
	.zero		1
	.type		_ZN39_INTERNAL_bc96cad3_4_k_cu_679ed912_32764cuda3std3__45__cpo5beginE,@object
	.size		_ZN39_INTERNAL_bc96cad3_4_k_cu_679ed912_32764cuda3std3__45__cpo5beginE,(_ZN39_INTERNAL_bc96cad3_4_k_cu_679ed912_32764cuda3std3__441_GLOBAL__N__bc96cad3_4_k_cu_679ed912_32766ignoreE - _ZN39_INTERNAL_bc96cad3_4_k_cu_679ed912_32764cuda3std3__45__cpo5beginE)
_ZN39_INTERNAL_bc96cad3_4_k_cu_679ed912_32764cuda3std3__45__cpo5beginE:
	.zero		1
	.type		_ZN39_INTERNAL_bc96cad3_4_k_cu_679ed912_32764cuda3std3__441_GLOBAL__N__bc96cad3_4_k_cu_679ed912_32766ignoreE,@object
	.size		_ZN39_INTERNAL_bc96cad3_4_k_cu_679ed912_32764cuda3std3__441_GLOBAL__N__bc96cad3_4_k_cu_679ed912_32766ignoreE,(_ZN39_INTERNAL_bc96cad3_4_k_cu_679ed912_32764cute7productE - _ZN39_INTERNAL_bc96cad3_4_k_cu_679ed912_32764cuda3std3__441_GLOBAL__N__bc96cad3_4_k_cu_679ed912_32766ignoreE)
_ZN39_INTERNAL_bc96cad3_4_k_cu_679ed912_32764cuda3std3__441_GLOBAL__N__bc96cad3_4_k_cu_679ed912_32766ignoreE:
	.zero		1
	.type		_ZN39_INTERNAL_bc96cad3_4_k_cu_679ed912_32764cute7productE,@object
	.size		_ZN39_INTERNAL_bc96cad3_4_k_cu_679ed912_32764cute7productE,(_ZN39_INTERNAL_bc96cad3_4_k_cu_679ed912_32764cuda3std3__45__cpo3endE - _ZN39_INTERNAL_bc96cad3_4_k_cu_679ed912_32764cute7productE)
_ZN39_INTERNAL_bc96cad3_4_k_cu_679ed912_32764cute7productE:
	.zero		1
	.type		_ZN39_INTERNAL_bc96cad3_4_k_cu_679ed912_32764cuda3std3__45__cpo3endE,@object
	.size		_ZN39_INTERNAL_bc96cad3_4_k_cu_679ed912_32764cuda3std3__45__cpo3endE,(_ZN39_INTERNAL_bc96cad3_4_k_cu_679ed912_32764cuda3std3__419piecewise_constructE - _ZN39_INTERNAL_bc96cad3_4_k_cu_679ed912_32764cuda3std3__45__cpo3endE)
_ZN39_INTERNAL_bc96cad3_4_k_cu_679ed912_32764cuda3std3__45__cpo3endE:
	.zero		1
	.type		_ZN39_INTERNAL_bc96cad3_4_k_cu_679ed912_32764cuda3std3__419piecewise_constructE,@object
	.size		_ZN39_INTERNAL_bc96cad3_4_k_cu_679ed912_32764cuda3std3__419piecewise_constructE,(_ZN39_INTERNAL_bc96cad3_4_k_cu_679ed912_32764cuda3std3__45__cpo4cendE - _ZN39_INTERNAL_bc96cad3_4_k_cu_679ed912_32764cuda3std3__419piecewise_constructE)
_ZN39_INTERNAL_bc96cad3_4_k_cu_679ed912_32764cuda3std3__419piecewise_constructE:
	.zero		1
	.type		_ZN39_INTERNAL_bc96cad3_4_k_cu_679ed912_32764cuda3std3__45__cpo4cendE,@object
	.size		_ZN39_INTERNAL_bc96cad3_4_k_cu_679ed912_32764cuda3std3__45__cpo4cendE,(_ZN39_INTERNAL_bc96cad3_4_k_cu_679ed912_32764cuda3std6ranges3__45__cpo4swapE - _ZN39_INTERNAL_bc96cad3_4_k_cu_679ed912_32764cuda3std3__45__cpo4cendE)
_ZN39_INTERNAL_bc96cad3_4_k_cu_679ed912_32764cuda3std3__45__cpo4cendE:
	.zero		1
	.type		_ZN39_INTERNAL_bc96cad3_4_k_cu_679ed912_32764cuda3std6ranges3__45__cpo4swapE,@object
	.size		_ZN39_INTERNAL_bc96cad3_4_k_cu_679ed912_32764cuda3std6ranges3__45__cpo4swapE,(.L_8 - _ZN39_INTERNAL_bc96cad3_4_k_cu_679ed912_32764cuda3std6ranges3__45__cpo4swapE)
_ZN39_INTERNAL_bc96cad3_4_k_cu_679ed912_32764cuda3std6ranges3__45__cpo4swapE:
	.zero		1
.L_8:


//--------------------- .nv.constant0._ZN7cutlass13device_kernelINS_4gemm6kernel13GemmUniversalIN4cute5tupleIJiiiiEEENS1_10collective13CollectiveMmaINS1_34MainloopSm90TmaGmmaWarpSpecializedILi5ENS5_IJNS4_1CILi1EEESB_SB_EEENS1_32KernelTmaWarpSpecializedPingpongEEENS5_IJNSA_ILi64EEENSA_ILi256EEENSA_ILi32EEEEEENS_6half_tENS5_IJlSB_lEEESJ_SK_NS4_8TiledMMAINS4_8MMA_AtomIJNS4_4SM904GMMA26MMA_64x256x16_F32F16F16_SSILNSO_5MajorE0ELSQ_0ELNSO_7ScaleInE1ELSR_1EEEEEENS4_6LayoutISC_NS5_IJNSA_ILi0EEESV_SV_EEEEENS5_IJNS4_10UnderscoreESY_SY_EEEEENS4_13SM90_TMA_LOADENS4_14ComposedLayoutINS4_7SwizzleILi2ELi4ELi3EEENS4_18smem_ptr_flag_bitsILi16EEENSU_INS5_IJNSA_ILi8EEESH_EEENS5_IJSH_SB_EEEEEEEvNS4_8identityES11_S1B_vS1C_EENS_8epilogue10collective6detail29Sm90TmaWarpSpecializedAdapterINS1F_15DefaultEpilogueISJ_SK_SK_NS1E_6thread17LinearCombinationISJ_Li1EffLNS1J_9ScaleType4KindE0ELNS_15FloatRoundStyleE2ESJ_EENS1_15EpilogueDefaultEEEEEvvEEEEvNT_6ParamsE --------------------------
	.section	.nv.constant0._ZN7cutlass13device_kernelINS_4gemm6kernel13GemmUniversalIN4cute5tupleIJiiiiEEENS1_10collective13CollectiveMmaINS1_34MainloopSm90TmaGmmaWarpSpecializedILi5ENS5_IJNS4_1CILi1EEESB_SB_EEENS1_32KernelTmaWarpSpecializedPingpongEEENS5_IJNSA_ILi64EEENSA_ILi256EEENSA_ILi32EEEEEENS_6half_tENS5_IJlSB_lEEESJ_SK_NS4_8TiledMMAINS4_8MMA_AtomIJNS4_4SM904GMMA26MMA_64x256x16_F32F16F16_SSILNSO_5MajorE0ELSQ_0ELNSO_7ScaleInE1ELSR_1EEEEEENS4_6LayoutISC_NS5_IJNSA_ILi0EEESV_SV_EEEEENS5_IJNS4_10UnderscoreESY_SY_EEEEENS4_13SM90_TMA_LOADENS4_14ComposedLayoutINS4_7SwizzleILi2ELi4ELi3EEENS4_18smem_ptr_flag_bitsILi16EEENSU_INS5_IJNSA_ILi8EEESH_EEENS5_IJSH_SB_EEEEEEEvNS4_8identityES11_S1B_vS1C_EENS_8epilogue10collective6detail29Sm90TmaWarpSpecializedAdapterINS1F_15DefaultEpilogueISJ_SK_SK_NS1E_6thread17LinearCombinationISJ_Li1EffLNS1J_9ScaleType4KindE0ELNS_15FloatRoundStyleE2ESJ_EENS1_15EpilogueDefaultEEEEEvvEEEEvNT_6ParamsE,"a",@progbits
	.sectionflags	@""
	.align	4
.nv.constant0._ZN7cutlass13device_kernelINS_4gemm6kernel13GemmUniversalIN4cute5tupleIJiiiiEEENS1_10collective13CollectiveMmaINS1_34MainloopSm90TmaGmmaWarpSpecializedILi5ENS5_IJNS4_1CILi1EEESB_SB_EEENS1_32KernelTmaWarpSpecializedPingpongEEENS5_IJNSA_ILi64EEENSA_ILi256EEENSA_ILi32EEEEEENS_6half_tENS5_IJlSB_lEEESJ_SK_NS4_8TiledMMAINS4_8MMA_AtomIJNS4_4SM904GMMA26MMA_64x256x16_F32F16F16_SSILNSO_5MajorE0ELSQ_0ELNSO_7ScaleInE1ELSR_1EEEEEENS4_6LayoutISC_NS5_IJNSA_ILi0EEESV_SV_EEEEENS5_IJNS4_10UnderscoreESY_SY_EEEEENS4_13SM90_TMA_LOADENS4_14ComposedLayoutINS4_7SwizzleILi2ELi4ELi3EEENS4_18smem_ptr_flag_bitsILi16EEENSU_INS5_IJNSA_ILi8EEESH_EEENS5_IJSH_SB_EEEEEEEvNS4_8identityES11_S1B_vS1C_EENS_8epilogue10collective6detail29Sm90TmaWarpSpecializedAdapterINS1F_15DefaultEpilogueISJ_SK_SK_NS1E_6thread17LinearCombinationISJ_Li1EffLNS1J_9ScaleType4KindE0ELNS_15FloatRoundStyleE2ESJ_EENS1_15EpilogueDefaultEEEEEvvEEEEvNT_6ParamsE:
	.zero		1664


//--------------------- SYMBOLS --------------------------

	.type		.nv.reservedSmem.offset0,@object
	.size		.nv.reservedSmem.offset0,0x4
	.type		__assertfail,@function
